//
// Generated by NVIDIA NVVM Compiler
//
// Compiler Build ID: CL-36424714
// Cuda compilation tools, release 13.0, V13.0.88
// Based on NVVM 20.0.0
//

.version 9.0
.target sm_100
.address_size 64

	// .globl	_Z22multiplyMatrices1NaivePfS_S_i
// _ZZ23multiplyMatrices2SharedPfS_S_iE2aS has been demoted
// _ZZ23multiplyMatrices2SharedPfS_S_iE2bS has been demoted
// _ZZ20multiplyMatrices3PadPfS_S_iE2aS has been demoted
// _ZZ20multiplyMatrices3PadPfS_S_iE2bS has been demoted
// _ZZ25multiplyMatrices4CoalescePfS_S_iE2aS has been demoted
// _ZZ25multiplyMatrices4CoalescePfS_S_iE2bS has been demoted

.visible .entry _Z22multiplyMatrices1NaivePfS_S_i(
	.param .u64 .ptr .align 1 _Z22multiplyMatrices1NaivePfS_S_i_param_0,
	.param .u64 .ptr .align 1 _Z22multiplyMatrices1NaivePfS_S_i_param_1,
	.param .u64 .ptr .align 1 _Z22multiplyMatrices1NaivePfS_S_i_param_2,
	.param .u32 _Z22multiplyMatrices1NaivePfS_S_i_param_3
)
{
	.reg .pred 	%p<10>;
	.reg .b32 	%r<80>;
	.reg .b32 	%f<67>;
	.reg .b64 	%rd<48>;

	ld.param.u64 	%rd5, [_Z22multiplyMatrices1NaivePfS_S_i_param_0];
	ld.param.u64 	%rd6, [_Z22multiplyMatrices1NaivePfS_S_i_param_1];
	ld.param.u64 	%rd4, [_Z22multiplyMatrices1NaivePfS_S_i_param_2];
	ld.param.u32 	%r44, [_Z22multiplyMatrices1NaivePfS_S_i_param_3];
	cvta.to.global.u64 	%rd1, %rd6;
	cvta.to.global.u64 	%rd2, %rd5;
	mov.u32 	%r45, %ctaid.x;
	mov.u32 	%r46, %ntid.x;
	mov.u32 	%r47, %tid.x;
	mad.lo.s32 	%r1, %r45, %r46, %r47;
	mov.u32 	%r48, %ctaid.y;
	mul.lo.s32 	%r2, %r48, %r46;
	mov.u32 	%r3, %tid.y;
	add.s32 	%r49, %r2, %r3;
	max.s32 	%r50, %r1, %r49;
	setp.ge.s32 	%p1, %r50, %r44;
	@%p1 bra 	$L__BB0_13;
	mul.lo.s32 	%r5, %r44, %r1;
	and.b32  	%r6, %r44, 7;
	setp.lt.u32 	%p2, %r44, 8;
	mov.f32 	%f66, 0f00000000;
	mov.b32 	%r78, 0;
	@%p2 bra 	$L__BB0_4;
	and.b32  	%r78, %r44, 2147483640;
	neg.s32 	%r76, %r78;
	add.s32 	%r52, %r3, %r44;
	add.s32 	%r75, %r52, %r2;
	shl.b32 	%r10, %r44, 3;
	shl.b32 	%r53, %r44, 1;
	add.s32 	%r74, %r49, %r53;
	mad.lo.s32 	%r73, %r44, 3, %r49;
	shl.b32 	%r54, %r44, 2;
	add.s32 	%r72, %r49, %r54;
	mad.lo.s32 	%r71, %r44, 5, %r49;
	mad.lo.s32 	%r70, %r44, 6, %r49;
	mad.lo.s32 	%r69, %r44, 7, %r49;
	add.s64 	%rd3, %rd2, 16;
	mov.f32 	%f66, 0f00000000;
	mov.u32 	%r67, %r5;
	mov.u32 	%r68, %r49;
$L__BB0_3:
	.pragma "nounroll";
	mul.wide.s32 	%rd7, %r67, 4;
	add.s64 	%rd8, %rd3, %rd7;
	ld.global.f32 	%f16, [%rd8+-16];
	mul.wide.u32 	%rd9, %r68, 4;
	add.s64 	%rd10, %rd1, %rd9;
	ld.global.f32 	%f17, [%rd10];
	fma.rn.f32 	%f18, %f16, %f17, %f66;
	ld.global.f32 	%f19, [%rd8+-12];
	mul.wide.u32 	%rd11, %r75, 4;
	add.s64 	%rd12, %rd1, %rd11;
	ld.global.f32 	%f20, [%rd12];
	fma.rn.f32 	%f21, %f19, %f20, %f18;
	ld.global.f32 	%f22, [%rd8+-8];
	mul.wide.u32 	%rd13, %r74, 4;
	add.s64 	%rd14, %rd1, %rd13;
	ld.global.f32 	%f23, [%rd14];
	fma.rn.f32 	%f24, %f22, %f23, %f21;
	ld.global.f32 	%f25, [%rd8+-4];
	mul.wide.u32 	%rd15, %r73, 4;
	add.s64 	%rd16, %rd1, %rd15;
	ld.global.f32 	%f26, [%rd16];
	fma.rn.f32 	%f27, %f25, %f26, %f24;
	ld.global.f32 	%f28, [%rd8];
	mul.wide.u32 	%rd17, %r72, 4;
	add.s64 	%rd18, %rd1, %rd17;
	ld.global.f32 	%f29, [%rd18];
	fma.rn.f32 	%f30, %f28, %f29, %f27;
	ld.global.f32 	%f31, [%rd8+4];
	mul.wide.u32 	%rd19, %r71, 4;
	add.s64 	%rd20, %rd1, %rd19;
	ld.global.f32 	%f32, [%rd20];
	fma.rn.f32 	%f33, %f31, %f32, %f30;
	ld.global.f32 	%f34, [%rd8+8];
	mul.wide.u32 	%rd21, %r70, 4;
	add.s64 	%rd22, %rd1, %rd21;
	ld.global.f32 	%f35, [%rd22];
	fma.rn.f32 	%f36, %f34, %f35, %f33;
	ld.global.f32 	%f37, [%rd8+12];
	mul.wide.u32 	%rd23, %r69, 4;
	add.s64 	%rd24, %rd1, %rd23;
	ld.global.f32 	%f38, [%rd24];
	fma.rn.f32 	%f66, %f37, %f38, %f36;
	add.s32 	%r76, %r76, 8;
	add.s32 	%r75, %r75, %r10;
	add.s32 	%r74, %r74, %r10;
	add.s32 	%r73, %r73, %r10;
	add.s32 	%r72, %r72, %r10;
	add.s32 	%r71, %r71, %r10;
	add.s32 	%r70, %r70, %r10;
	add.s32 	%r69, %r69, %r10;
	add.s32 	%r68, %r68, %r10;
	add.s32 	%r67, %r67, 8;
	setp.ne.s32 	%p3, %r76, 0;
	@%p3 bra 	$L__BB0_3;
$L__BB0_4:
	setp.eq.s32 	%p4, %r6, 0;
	@%p4 bra 	$L__BB0_12;
	and.b32  	%r38, %r44, 3;
	setp.lt.u32 	%p5, %r6, 4;
	@%p5 bra 	$L__BB0_7;
	add.s32 	%r55, %r78, %r5;
	mul.wide.s32 	%rd25, %r55, 4;
	add.s64 	%rd26, %rd2, %rd25;
	ld.global.f32 	%f40, [%rd26];
	mad.lo.s32 	%r56, %r78, %r44, %r49;
	mul.wide.u32 	%rd27, %r56, 4;
	add.s64 	%rd28, %rd1, %rd27;
	ld.global.f32 	%f41, [%rd28];
	fma.rn.f32 	%f42, %f40, %f41, %f66;
	ld.global.f32 	%f43, [%rd26+4];
	add.s32 	%r57, %r56, %r44;
	mul.wide.u32 	%rd29, %r57, 4;
	add.s64 	%rd30, %rd1, %rd29;
	ld.global.f32 	%f44, [%rd30];
	fma.rn.f32 	%f45, %f43, %f44, %f42;
	ld.global.f32 	%f46, [%rd26+8];
	add.s32 	%r58, %r57, %r44;
	mul.wide.u32 	%rd31, %r58, 4;
	add.s64 	%rd32, %rd1, %rd31;
	ld.global.f32 	%f47, [%rd32];
	fma.rn.f32 	%f48, %f46, %f47, %f45;
	ld.global.f32 	%f49, [%rd26+12];
	add.s32 	%r59, %r58, %r44;
	mul.wide.u32 	%rd33, %r59, 4;
	add.s64 	%rd34, %rd1, %rd33;
	ld.global.f32 	%f50, [%rd34];
	fma.rn.f32 	%f66, %f49, %f50, %f48;
	add.s32 	%r78, %r78, 4;
$L__BB0_7:
	setp.eq.s32 	%p6, %r38, 0;
	@%p6 bra 	$L__BB0_12;
	setp.eq.s32 	%p7, %r38, 1;
	@%p7 bra 	$L__BB0_10;
	add.s32 	%r60, %r78, %r5;
	mul.wide.s32 	%rd35, %r60, 4;
	add.s64 	%rd36, %rd2, %rd35;
	ld.global.f32 	%f52, [%rd36];
	mad.lo.s32 	%r61, %r78, %r44, %r49;
	mul.wide.u32 	%rd37, %r61, 4;
	add.s64 	%rd38, %rd1, %rd37;
	ld.global.f32 	%f53, [%rd38];
	fma.rn.f32 	%f54, %f52, %f53, %f66;
	ld.global.f32 	%f55, [%rd36+4];
	add.s32 	%r62, %r61, %r44;
	mul.wide.u32 	%rd39, %r62, 4;
	add.s64 	%rd40, %rd1, %rd39;
	ld.global.f32 	%f56, [%rd40];
	fma.rn.f32 	%f66, %f55, %f56, %f54;
	add.s32 	%r78, %r78, 2;
$L__BB0_10:
	and.b32  	%r63, %r44, 1;
	setp.eq.b32 	%p8, %r63, 1;
	not.pred 	%p9, %p8;
	@%p9 bra 	$L__BB0_12;
	add.s32 	%r64, %r78, %r5;
	mul.wide.s32 	%rd41, %r64, 4;
	add.s64 	%rd42, %rd2, %rd41;
	ld.global.f32 	%f57, [%rd42];
	mad.lo.s32 	%r65, %r78, %r44, %r49;
	mul.wide.u32 	%rd43, %r65, 4;
	add.s64 	%rd44, %rd1, %rd43;
	ld.global.f32 	%f58, [%rd44];
	fma.rn.f32 	%f66, %f57, %f58, %f66;
$L__BB0_12:
	add.s32 	%r66, %r5, %r49;
	cvta.to.global.u64 	%rd45, %rd4;
	mul.wide.s32 	%rd46, %r66, 4;
	add.s64 	%rd47, %rd45, %rd46;
	st.global.f32 	[%rd47], %f66;
$L__BB0_13:
	ret;

}
	// .globl	_Z23multiplyMatrices2SharedPfS_S_i
.visible .entry _Z23multiplyMatrices2SharedPfS_S_i(
	.param .u64 .ptr .align 1 _Z23multiplyMatrices2SharedPfS_S_i_param_0,
	.param .u64 .ptr .align 1 _Z23multiplyMatrices2SharedPfS_S_i_param_1,
	.param .u64 .ptr .align 1 _Z23multiplyMatrices2SharedPfS_S_i_param_2,
	.param .u32 _Z23multiplyMatrices2SharedPfS_S_i_param_3
)
{
	.reg .pred 	%p<12>;
	.reg .b32 	%r<73>;
	.reg .b32 	%f<118>;
	.reg .b64 	%rd<13>;
	// demoted variable
	.shared .align 4 .b8 _ZZ23multiplyMatrices2SharedPfS_S_iE2aS[4096];
	// demoted variable
	.shared .align 4 .b8 _ZZ23multiplyMatrices2SharedPfS_S_iE2bS[4096];
	ld.param.u64 	%rd3, [_Z23multiplyMatrices2SharedPfS_S_i_param_0];
	ld.param.u64 	%rd4, [_Z23multiplyMatrices2SharedPfS_S_i_param_1];
	ld.param.u64 	%rd5, [_Z23multiplyMatrices2SharedPfS_S_i_param_2];
	ld.param.u32 	%r36, [_Z23multiplyMatrices2SharedPfS_S_i_param_3];
	mov.u32 	%r37, %ctaid.x;
	mov.u32 	%r1, %ntid.x;
	mov.u32 	%r2, %tid.x;
	mad.lo.s32 	%r3, %r37, %r1, %r2;
	mov.u32 	%r38, %ctaid.y;
	mov.u32 	%r39, %ntid.y;
	mov.u32 	%r4, %tid.y;
	mad.lo.s32 	%r40, %r38, %r39, %r4;
	max.s32 	%r41, %r3, %r40;
	setp.ge.s32 	%p1, %r41, %r36;
	@%p1 bra 	$L__BB1_17;
	mul.lo.s32 	%r6, %r36, %r3;
	add.s32 	%r7, %r6, %r2;
	shl.b32 	%r43, %r2, 7;
	mov.u32 	%r44, _ZZ23multiplyMatrices2SharedPfS_S_iE2aS;
	add.s32 	%r8, %r44, %r43;
	shl.b32 	%r45, %r4, 2;
	add.s32 	%r9, %r8, %r45;
	mov.u32 	%r46, _ZZ23multiplyMatrices2SharedPfS_S_iE2bS;
	add.s32 	%r11, %r46, %r45;
	add.s32 	%r10, %r11, %r43;
	and.b32  	%r12, %r1, 15;
	and.b32  	%r13, %r1, 7;
	and.b32  	%r14, %r1, 2032;
	and.b32  	%r15, %r1, 3;
	and.b32  	%r47, %r1, -16;
	neg.s32 	%r16, %r47;
	add.s32 	%r17, %r8, 32;
	add.s32 	%r18, %r11, 1024;
	mov.u32 	%r19, %nctaid.x;
	cvta.to.global.u64 	%rd1, %rd3;
	cvta.to.global.u64 	%rd2, %rd4;
	mov.f32 	%f117, 0f00000000;
	mov.b32 	%r66, 0;
$L__BB1_2:
	setp.lt.u32 	%p2, %r1, 16;
	mul.lo.s32 	%r49, %r66, %r1;
	add.s32 	%r50, %r49, %r4;
	add.s32 	%r51, %r7, %r49;
	mul.wide.s32 	%rd6, %r51, 4;
	add.s64 	%rd7, %rd1, %rd6;
	ld.global.f32 	%f18, [%rd7];
	st.shared.f32 	[%r9], %f18;
	mad.lo.s32 	%r52, %r50, %r36, %r40;
	mul.wide.s32 	%rd8, %r52, 4;
	add.s64 	%rd9, %rd2, %rd8;
	ld.global.f32 	%f19, [%rd9];
	st.shared.f32 	[%r10], %f19;
	bar.sync 	0;
	mov.b32 	%r71, 0;
	@%p2 bra 	$L__BB1_5;
	mov.u32 	%r67, %r18;
	mov.u32 	%r68, %r17;
	mov.u32 	%r69, %r16;
$L__BB1_4:
	.pragma "nounroll";
	ld.shared.f32 	%f20, [%r68+-32];
	ld.shared.f32 	%f21, [%r67+-1024];
	fma.rn.f32 	%f22, %f20, %f21, %f117;
	ld.shared.f32 	%f23, [%r68+-28];
	ld.shared.f32 	%f24, [%r67+-896];
	fma.rn.f32 	%f25, %f23, %f24, %f22;
	ld.shared.f32 	%f26, [%r68+-24];
	ld.shared.f32 	%f27, [%r67+-768];
	fma.rn.f32 	%f28, %f26, %f27, %f25;
	ld.shared.f32 	%f29, [%r68+-20];
	ld.shared.f32 	%f30, [%r67+-640];
	fma.rn.f32 	%f31, %f29, %f30, %f28;
	ld.shared.f32 	%f32, [%r68+-16];
	ld.shared.f32 	%f33, [%r67+-512];
	fma.rn.f32 	%f34, %f32, %f33, %f31;
	ld.shared.f32 	%f35, [%r68+-12];
	ld.shared.f32 	%f36, [%r67+-384];
	fma.rn.f32 	%f37, %f35, %f36, %f34;
	ld.shared.f32 	%f38, [%r68+-8];
	ld.shared.f32 	%f39, [%r67+-256];
	fma.rn.f32 	%f40, %f38, %f39, %f37;
	ld.shared.f32 	%f41, [%r68+-4];
	ld.shared.f32 	%f42, [%r67+-128];
	fma.rn.f32 	%f43, %f41, %f42, %f40;
	ld.shared.f32 	%f44, [%r68];
	ld.shared.f32 	%f45, [%r67];
	fma.rn.f32 	%f46, %f44, %f45, %f43;
	ld.shared.f32 	%f47, [%r68+4];
	ld.shared.f32 	%f48, [%r67+128];
	fma.rn.f32 	%f49, %f47, %f48, %f46;
	ld.shared.f32 	%f50, [%r68+8];
	ld.shared.f32 	%f51, [%r67+256];
	fma.rn.f32 	%f52, %f50, %f51, %f49;
	ld.shared.f32 	%f53, [%r68+12];
	ld.shared.f32 	%f54, [%r67+384];
	fma.rn.f32 	%f55, %f53, %f54, %f52;
	ld.shared.f32 	%f56, [%r68+16];
	ld.shared.f32 	%f57, [%r67+512];
	fma.rn.f32 	%f58, %f56, %f57, %f55;
	ld.shared.f32 	%f59, [%r68+20];
	ld.shared.f32 	%f60, [%r67+640];
	fma.rn.f32 	%f61, %f59, %f60, %f58;
	ld.shared.f32 	%f62, [%r68+24];
	ld.shared.f32 	%f63, [%r67+768];
	fma.rn.f32 	%f64, %f62, %f63, %f61;
	ld.shared.f32 	%f65, [%r68+28];
	ld.shared.f32 	%f66, [%r67+896];
	fma.rn.f32 	%f117, %f65, %f66, %f64;
	add.s32 	%r69, %r69, 16;
	add.s32 	%r68, %r68, 64;
	add.s32 	%r67, %r67, 2048;
	setp.ne.s32 	%p3, %r69, 0;
	mov.u32 	%r71, %r14;
	@%p3 bra 	$L__BB1_4;
$L__BB1_5:
	setp.eq.s32 	%p4, %r12, 0;
	@%p4 bra 	$L__BB1_15;
	add.s32 	%r53, %r12, -1;
	setp.lt.u32 	%p5, %r53, 7;
	@%p5 bra 	$L__BB1_8;
	shl.b32 	%r54, %r71, 2;
	add.s32 	%r55, %r8, %r54;
	ld.shared.f32 	%f68, [%r55];
	shl.b32 	%r56, %r71, 7;
	add.s32 	%r57, %r11, %r56;
	ld.shared.f32 	%f69, [%r57];
	fma.rn.f32 	%f70, %f68, %f69, %f117;
	ld.shared.f32 	%f71, [%r55+4];
	ld.shared.f32 	%f72, [%r57+128];
	fma.rn.f32 	%f73, %f71, %f72, %f70;
	ld.shared.f32 	%f74, [%r55+8];
	ld.shared.f32 	%f75, [%r57+256];
	fma.rn.f32 	%f76, %f74, %f75, %f73;
	ld.shared.f32 	%f77, [%r55+12];
	ld.shared.f32 	%f78, [%r57+384];
	fma.rn.f32 	%f79, %f77, %f78, %f76;
	ld.shared.f32 	%f80, [%r55+16];
	ld.shared.f32 	%f81, [%r57+512];
	fma.rn.f32 	%f82, %f80, %f81, %f79;
	ld.shared.f32 	%f83, [%r55+20];
	ld.shared.f32 	%f84, [%r57+640];
	fma.rn.f32 	%f85, %f83, %f84, %f82;
	ld.shared.f32 	%f86, [%r55+24];
	ld.shared.f32 	%f87, [%r57+768];
	fma.rn.f32 	%f88, %f86, %f87, %f85;
	ld.shared.f32 	%f89, [%r55+28];
	ld.shared.f32 	%f90, [%r57+896];
	fma.rn.f32 	%f117, %f89, %f90, %f88;
	add.s32 	%r71, %r71, 8;
$L__BB1_8:
	setp.eq.s32 	%p6, %r13, 0;
	@%p6 bra 	$L__BB1_15;
	add.s32 	%r58, %r13, -1;
	setp.lt.u32 	%p7, %r58, 3;
	@%p7 bra 	$L__BB1_11;
	shl.b32 	%r59, %r71, 2;
	add.s32 	%r60, %r8, %r59;
	ld.shared.f32 	%f92, [%r60];
	shl.b32 	%r61, %r71, 7;
	add.s32 	%r62, %r11, %r61;
	ld.shared.f32 	%f93, [%r62];
	fma.rn.f32 	%f94, %f92, %f93, %f117;
	ld.shared.f32 	%f95, [%r60+4];
	ld.shared.f32 	%f96, [%r62+128];
	fma.rn.f32 	%f97, %f95, %f96, %f94;
	ld.shared.f32 	%f98, [%r60+8];
	ld.shared.f32 	%f99, [%r62+256];
	fma.rn.f32 	%f100, %f98, %f99, %f97;
	ld.shared.f32 	%f101, [%r60+12];
	ld.shared.f32 	%f102, [%r62+384];
	fma.rn.f32 	%f117, %f101, %f102, %f100;
	add.s32 	%r71, %r71, 4;
$L__BB1_11:
	setp.eq.s32 	%p8, %r15, 0;
	@%p8 bra 	$L__BB1_15;
	setp.eq.s32 	%p9, %r15, 1;
	shl.b32 	%r63, %r71, 2;
	add.s32 	%r32, %r8, %r63;
	ld.shared.f32 	%f103, [%r32];
	shl.b32 	%r64, %r71, 7;
	add.s32 	%r33, %r11, %r64;
	ld.shared.f32 	%f104, [%r33];
	fma.rn.f32 	%f117, %f103, %f104, %f117;
	@%p9 bra 	$L__BB1_15;
	setp.eq.s32 	%p10, %r15, 2;
	ld.shared.f32 	%f105, [%r32+4];
	ld.shared.f32 	%f106, [%r33+128];
	fma.rn.f32 	%f117, %f105, %f106, %f117;
	@%p10 bra 	$L__BB1_15;
	ld.shared.f32 	%f107, [%r32+8];
	ld.shared.f32 	%f108, [%r33+256];
	fma.rn.f32 	%f117, %f107, %f108, %f117;
$L__BB1_15:
	add.s32 	%r66, %r66, 1;
	setp.ne.s32 	%p11, %r66, %r19;
	@%p11 bra 	$L__BB1_2;
	add.s32 	%r65, %r6, %r40;
	cvta.to.global.u64 	%rd10, %rd5;
	mul.wide.s32 	%rd11, %r65, 4;
	add.s64 	%rd12, %rd10, %rd11;
	st.global.f32 	[%rd12], %f117;
$L__BB1_17:
	ret;

}
	// .globl	_Z20multiplyMatrices3PadPfS_S_i
.visible .entry _Z20multiplyMatrices3PadPfS_S_i(
	.param .u64 .ptr .align 1 _Z20multiplyMatrices3PadPfS_S_i_param_0,
	.param .u64 .ptr .align 1 _Z20multiplyMatrices3PadPfS_S_i_param_1,
	.param .u64 .ptr .align 1 _Z20multiplyMatrices3PadPfS_S_i_param_2,
	.param .u32 _Z20multiplyMatrices3PadPfS_S_i_param_3
)
{
	.reg .pred 	%p<12>;
	.reg .b32 	%r<70>;
	.reg .b32 	%f<118>;
	.reg .b64 	%rd<13>;
	// demoted variable
	.shared .align 4 .b8 _ZZ20multiplyMatrices3PadPfS_S_iE2aS[4224];
	// demoted variable
	.shared .align 4 .b8 _ZZ20multiplyMatrices3PadPfS_S_iE2bS[4224];
	ld.param.u64 	%rd3, [_Z20multiplyMatrices3PadPfS_S_i_param_0];
	ld.param.u64 	%rd4, [_Z20multiplyMatrices3PadPfS_S_i_param_1];
	ld.param.u64 	%rd5, [_Z20multiplyMatrices3PadPfS_S_i_param_2];
	ld.param.u32 	%r36, [_Z20multiplyMatrices3PadPfS_S_i_param_3];
	mov.u32 	%r37, %ctaid.x;
	mov.u32 	%r1, %ntid.x;
	mov.u32 	%r2, %tid.x;
	mad.lo.s32 	%r3, %r37, %r1, %r2;
	mov.u32 	%r38, %ctaid.y;
	mov.u32 	%r39, %ntid.y;
	mov.u32 	%r4, %tid.y;
	mad.lo.s32 	%r40, %r38, %r39, %r4;
	max.s32 	%r41, %r3, %r40;
	setp.ge.s32 	%p1, %r41, %r36;
	@%p1 bra 	$L__BB2_17;
	mul.lo.s32 	%r6, %r36, %r3;
	add.s32 	%r7, %r6, %r2;
	mul.lo.s32 	%r43, %r2, 132;
	mov.u32 	%r44, _ZZ20multiplyMatrices3PadPfS_S_iE2aS;
	add.s32 	%r8, %r44, %r43;
	shl.b32 	%r45, %r4, 2;
	add.s32 	%r9, %r8, %r45;
	mov.u32 	%r46, _ZZ20multiplyMatrices3PadPfS_S_iE2bS;
	add.s32 	%r11, %r46, %r45;
	add.s32 	%r10, %r11, %r43;
	and.b32  	%r12, %r1, 15;
	and.b32  	%r13, %r1, 7;
	and.b32  	%r14, %r1, 2032;
	and.b32  	%r15, %r1, 3;
	and.b32  	%r47, %r1, -16;
	neg.s32 	%r16, %r47;
	add.s32 	%r17, %r8, 32;
	add.s32 	%r18, %r11, 1056;
	mov.u32 	%r19, %nctaid.x;
	cvta.to.global.u64 	%rd1, %rd3;
	cvta.to.global.u64 	%rd2, %rd4;
	mov.f32 	%f117, 0f00000000;
	mov.b32 	%r63, 0;
$L__BB2_2:
	setp.lt.u32 	%p2, %r1, 16;
	mul.lo.s32 	%r49, %r63, %r1;
	add.s32 	%r50, %r49, %r4;
	add.s32 	%r51, %r7, %r49;
	mul.wide.s32 	%rd6, %r51, 4;
	add.s64 	%rd7, %rd1, %rd6;
	ld.global.f32 	%f18, [%rd7];
	st.shared.f32 	[%r9], %f18;
	mad.lo.s32 	%r52, %r50, %r36, %r40;
	mul.wide.s32 	%rd8, %r52, 4;
	add.s64 	%rd9, %rd2, %rd8;
	ld.global.f32 	%f19, [%rd9];
	st.shared.f32 	[%r10], %f19;
	bar.sync 	0;
	mov.b32 	%r68, 0;
	@%p2 bra 	$L__BB2_5;
	mov.u32 	%r64, %r18;
	mov.u32 	%r65, %r17;
	mov.u32 	%r66, %r16;
$L__BB2_4:
	.pragma "nounroll";
	ld.shared.f32 	%f20, [%r65+-32];
	ld.shared.f32 	%f21, [%r64+-1056];
	fma.rn.f32 	%f22, %f20, %f21, %f117;
	ld.shared.f32 	%f23, [%r65+-28];
	ld.shared.f32 	%f24, [%r64+-924];
	fma.rn.f32 	%f25, %f23, %f24, %f22;
	ld.shared.f32 	%f26, [%r65+-24];
	ld.shared.f32 	%f27, [%r64+-792];
	fma.rn.f32 	%f28, %f26, %f27, %f25;
	ld.shared.f32 	%f29, [%r65+-20];
	ld.shared.f32 	%f30, [%r64+-660];
	fma.rn.f32 	%f31, %f29, %f30, %f28;
	ld.shared.f32 	%f32, [%r65+-16];
	ld.shared.f32 	%f33, [%r64+-528];
	fma.rn.f32 	%f34, %f32, %f33, %f31;
	ld.shared.f32 	%f35, [%r65+-12];
	ld.shared.f32 	%f36, [%r64+-396];
	fma.rn.f32 	%f37, %f35, %f36, %f34;
	ld.shared.f32 	%f38, [%r65+-8];
	ld.shared.f32 	%f39, [%r64+-264];
	fma.rn.f32 	%f40, %f38, %f39, %f37;
	ld.shared.f32 	%f41, [%r65+-4];
	ld.shared.f32 	%f42, [%r64+-132];
	fma.rn.f32 	%f43, %f41, %f42, %f40;
	ld.shared.f32 	%f44, [%r65];
	ld.shared.f32 	%f45, [%r64];
	fma.rn.f32 	%f46, %f44, %f45, %f43;
	ld.shared.f32 	%f47, [%r65+4];
	ld.shared.f32 	%f48, [%r64+132];
	fma.rn.f32 	%f49, %f47, %f48, %f46;
	ld.shared.f32 	%f50, [%r65+8];
	ld.shared.f32 	%f51, [%r64+264];
	fma.rn.f32 	%f52, %f50, %f51, %f49;
	ld.shared.f32 	%f53, [%r65+12];
	ld.shared.f32 	%f54, [%r64+396];
	fma.rn.f32 	%f55, %f53, %f54, %f52;
	ld.shared.f32 	%f56, [%r65+16];
	ld.shared.f32 	%f57, [%r64+528];
	fma.rn.f32 	%f58, %f56, %f57, %f55;
	ld.shared.f32 	%f59, [%r65+20];
	ld.shared.f32 	%f60, [%r64+660];
	fma.rn.f32 	%f61, %f59, %f60, %f58;
	ld.shared.f32 	%f62, [%r65+24];
	ld.shared.f32 	%f63, [%r64+792];
	fma.rn.f32 	%f64, %f62, %f63, %f61;
	ld.shared.f32 	%f65, [%r65+28];
	ld.shared.f32 	%f66, [%r64+924];
	fma.rn.f32 	%f117, %f65, %f66, %f64;
	add.s32 	%r66, %r66, 16;
	add.s32 	%r65, %r65, 64;
	add.s32 	%r64, %r64, 2112;
	setp.ne.s32 	%p3, %r66, 0;
	mov.u32 	%r68, %r14;
	@%p3 bra 	$L__BB2_4;
$L__BB2_5:
	setp.eq.s32 	%p4, %r12, 0;
	@%p4 bra 	$L__BB2_15;
	add.s32 	%r53, %r12, -1;
	setp.lt.u32 	%p5, %r53, 7;
	@%p5 bra 	$L__BB2_8;
	shl.b32 	%r54, %r68, 2;
	add.s32 	%r55, %r8, %r54;
	ld.shared.f32 	%f68, [%r55];
	mad.lo.s32 	%r56, %r68, 132, %r11;
	ld.shared.f32 	%f69, [%r56];
	fma.rn.f32 	%f70, %f68, %f69, %f117;
	ld.shared.f32 	%f71, [%r55+4];
	ld.shared.f32 	%f72, [%r56+132];
	fma.rn.f32 	%f73, %f71, %f72, %f70;
	ld.shared.f32 	%f74, [%r55+8];
	ld.shared.f32 	%f75, [%r56+264];
	fma.rn.f32 	%f76, %f74, %f75, %f73;
	ld.shared.f32 	%f77, [%r55+12];
	ld.shared.f32 	%f78, [%r56+396];
	fma.rn.f32 	%f79, %f77, %f78, %f76;
	ld.shared.f32 	%f80, [%r55+16];
	ld.shared.f32 	%f81, [%r56+528];
	fma.rn.f32 	%f82, %f80, %f81, %f79;
	ld.shared.f32 	%f83, [%r55+20];
	ld.shared.f32 	%f84, [%r56+660];
	fma.rn.f32 	%f85, %f83, %f84, %f82;
	ld.shared.f32 	%f86, [%r55+24];
	ld.shared.f32 	%f87, [%r56+792];
	fma.rn.f32 	%f88, %f86, %f87, %f85;
	ld.shared.f32 	%f89, [%r55+28];
	ld.shared.f32 	%f90, [%r56+924];
	fma.rn.f32 	%f117, %f89, %f90, %f88;
	add.s32 	%r68, %r68, 8;
$L__BB2_8:
	setp.eq.s32 	%p6, %r13, 0;
	@%p6 bra 	$L__BB2_15;
	add.s32 	%r57, %r13, -1;
	setp.lt.u32 	%p7, %r57, 3;
	@%p7 bra 	$L__BB2_11;
	shl.b32 	%r58, %r68, 2;
	add.s32 	%r59, %r8, %r58;
	ld.shared.f32 	%f92, [%r59];
	mad.lo.s32 	%r60, %r68, 132, %r11;
	ld.shared.f32 	%f93, [%r60];
	fma.rn.f32 	%f94, %f92, %f93, %f117;
	ld.shared.f32 	%f95, [%r59+4];
	ld.shared.f32 	%f96, [%r60+132];
	fma.rn.f32 	%f97, %f95, %f96, %f94;
	ld.shared.f32 	%f98, [%r59+8];
	ld.shared.f32 	%f99, [%r60+264];
	fma.rn.f32 	%f100, %f98, %f99, %f97;
	ld.shared.f32 	%f101, [%r59+12];
	ld.shared.f32 	%f102, [%r60+396];
	fma.rn.f32 	%f117, %f101, %f102, %f100;
	add.s32 	%r68, %r68, 4;
$L__BB2_11:
	setp.eq.s32 	%p8, %r15, 0;
	@%p8 bra 	$L__BB2_15;
	setp.eq.s32 	%p9, %r15, 1;
	shl.b32 	%r61, %r68, 2;
	add.s32 	%r32, %r8, %r61;
	ld.shared.f32 	%f103, [%r32];
	mad.lo.s32 	%r33, %r68, 132, %r11;
	ld.shared.f32 	%f104, [%r33];
	fma.rn.f32 	%f117, %f103, %f104, %f117;
	@%p9 bra 	$L__BB2_15;
	setp.eq.s32 	%p10, %r15, 2;
	ld.shared.f32 	%f105, [%r32+4];
	ld.shared.f32 	%f106, [%r33+132];
	fma.rn.f32 	%f117, %f105, %f106, %f117;
	@%p10 bra 	$L__BB2_15;
	ld.shared.f32 	%f107, [%r32+8];
	ld.shared.f32 	%f108, [%r33+264];
	fma.rn.f32 	%f117, %f107, %f108, %f117;
$L__BB2_15:
	add.s32 	%r63, %r63, 1;
	setp.ne.s32 	%p11, %r63, %r19;
	@%p11 bra 	$L__BB2_2;
	add.s32 	%r62, %r6, %r40;
	cvta.to.global.u64 	%rd10, %rd5;
	mul.wide.s32 	%rd11, %r62, 4;
	add.s64 	%rd12, %rd10, %rd11;
	st.global.f32 	[%rd12], %f117;
$L__BB2_17:
	ret;

}
	// .globl	_Z25multiplyMatrices4CoalescePfS_S_i
.visible .entry _Z25multiplyMatrices4CoalescePfS_S_i(
	.param .u64 .ptr .align 1 _Z25multiplyMatrices4CoalescePfS_S_i_param_0,
	.param .u64 .ptr .align 1 _Z25multiplyMatrices4CoalescePfS_S_i_param_1,
	.param .u64 .ptr .align 1 _Z25multiplyMatrices4CoalescePfS_S_i_param_2,
	.param .u32 _Z25multiplyMatrices4CoalescePfS_S_i_param_3
)
{
	.reg .pred 	%p<12>;
	.reg .b32 	%r<70>;
	.reg .b32 	%f<118>;
	.reg .b64 	%rd<13>;
	// demoted variable
	.shared .align 4 .b8 _ZZ25multiplyMatrices4CoalescePfS_S_iE2aS[4224];
	// demoted variable
	.shared .align 4 .b8 _ZZ25multiplyMatrices4CoalescePfS_S_iE2bS[4224];
	ld.param.u64 	%rd3, [_Z25multiplyMatrices4CoalescePfS_S_i_param_0];
	ld.param.u64 	%rd4, [_Z25multiplyMatrices4CoalescePfS_S_i_param_1];
	ld.param.u64 	%rd5, [_Z25multiplyMatrices4CoalescePfS_S_i_param_2];
	ld.param.u32 	%r36, [_Z25multiplyMatrices4CoalescePfS_S_i_param_3];
	mov.u32 	%r37, %ctaid.x;
	mov.u32 	%r1, %ntid.x;
	mov.u32 	%r2, %tid.x;
	mad.lo.s32 	%r3, %r37, %r1, %r2;
	mov.u32 	%r38, %ctaid.y;
	mov.u32 	%r39, %ntid.y;
	mov.u32 	%r4, %tid.y;
	mad.lo.s32 	%r40, %r38, %r39, %r4;
	max.s32 	%r41, %r3, %r40;
	setp.ge.s32 	%p1, %r41, %r36;
	@%p1 bra 	$L__BB3_17;
	mul.lo.s32 	%r6, %r36, %r3;
	add.s32 	%r7, %r6, %r2;
	mov.u32 	%r43, _ZZ25multiplyMatrices4CoalescePfS_S_iE2aS;
	mad.lo.s32 	%r8, %r2, 132, %r43;
	shl.b32 	%r44, %r4, 2;
	add.s32 	%r9, %r8, %r44;
	mov.u32 	%r45, _ZZ25multiplyMatrices4CoalescePfS_S_iE2bS;
	mad.lo.s32 	%r10, %r4, 132, %r45;
	shl.b32 	%r46, %r2, 2;
	add.s32 	%r11, %r10, %r46;
	and.b32  	%r12, %r1, 15;
	and.b32  	%r13, %r1, 7;
	and.b32  	%r14, %r1, 2032;
	and.b32  	%r15, %r1, 3;
	and.b32  	%r47, %r1, -16;
	neg.s32 	%r16, %r47;
	add.s32 	%r17, %r8, 32;
	add.s32 	%r18, %r10, 32;
	mov.u32 	%r19, %nctaid.x;
	cvta.to.global.u64 	%rd1, %rd3;
	cvta.to.global.u64 	%rd2, %rd4;
	mov.f32 	%f117, 0f00000000;
	mov.b32 	%r63, 0;
$L__BB3_2:
	setp.lt.u32 	%p2, %r1, 16;
	mul.lo.s32 	%r49, %r63, %r1;
	add.s32 	%r50, %r49, %r4;
	add.s32 	%r51, %r7, %r49;
	mul.wide.s32 	%rd6, %r51, 4;
	add.s64 	%rd7, %rd1, %rd6;
	ld.global.f32 	%f18, [%rd7];
	st.shared.f32 	[%r9], %f18;
	mad.lo.s32 	%r52, %r50, %r36, %r40;
	mul.wide.s32 	%rd8, %r52, 4;
	add.s64 	%rd9, %rd2, %rd8;
	ld.global.f32 	%f19, [%rd9];
	st.shared.f32 	[%r11], %f19;
	bar.sync 	0;
	mov.b32 	%r68, 0;
	@%p2 bra 	$L__BB3_5;
	mov.u32 	%r64, %r18;
	mov.u32 	%r65, %r17;
	mov.u32 	%r66, %r16;
$L__BB3_4:
	.pragma "nounroll";
	ld.shared.f32 	%f20, [%r65+-32];
	ld.shared.f32 	%f21, [%r64+-32];
	fma.rn.f32 	%f22, %f20, %f21, %f117;
	ld.shared.f32 	%f23, [%r65+-28];
	ld.shared.f32 	%f24, [%r64+-28];
	fma.rn.f32 	%f25, %f23, %f24, %f22;
	ld.shared.f32 	%f26, [%r65+-24];
	ld.shared.f32 	%f27, [%r64+-24];
	fma.rn.f32 	%f28, %f26, %f27, %f25;
	ld.shared.f32 	%f29, [%r65+-20];
	ld.shared.f32 	%f30, [%r64+-20];
	fma.rn.f32 	%f31, %f29, %f30, %f28;
	ld.shared.f32 	%f32, [%r65+-16];
	ld.shared.f32 	%f33, [%r64+-16];
	fma.rn.f32 	%f34, %f32, %f33, %f31;
	ld.shared.f32 	%f35, [%r65+-12];
	ld.shared.f32 	%f36, [%r64+-12];
	fma.rn.f32 	%f37, %f35, %f36, %f34;
	ld.shared.f32 	%f38, [%r65+-8];
	ld.shared.f32 	%f39, [%r64+-8];
	fma.rn.f32 	%f40, %f38, %f39, %f37;
	ld.shared.f32 	%f41, [%r65+-4];
	ld.shared.f32 	%f42, [%r64+-4];
	fma.rn.f32 	%f43, %f41, %f42, %f40;
	ld.shared.f32 	%f44, [%r65];
	ld.shared.f32 	%f45, [%r64];
	fma.rn.f32 	%f46, %f44, %f45, %f43;
	ld.shared.f32 	%f47, [%r65+4];
	ld.shared.f32 	%f48, [%r64+4];
	fma.rn.f32 	%f49, %f47, %f48, %f46;
	ld.shared.f32 	%f50, [%r65+8];
	ld.shared.f32 	%f51, [%r64+8];
	fma.rn.f32 	%f52, %f50, %f51, %f49;
	ld.shared.f32 	%f53, [%r65+12];
	ld.shared.f32 	%f54, [%r64+12];
	fma.rn.f32 	%f55, %f53, %f54, %f52;
	ld.shared.f32 	%f56, [%r65+16];
	ld.shared.f32 	%f57, [%r64+16];
	fma.rn.f32 	%f58, %f56, %f57, %f55;
	ld.shared.f32 	%f59, [%r65+20];
	ld.shared.f32 	%f60, [%r64+20];
	fma.rn.f32 	%f61, %f59, %f60, %f58;
	ld.shared.f32 	%f62, [%r65+24];
	ld.shared.f32 	%f63, [%r64+24];
	fma.rn.f32 	%f64, %f62, %f63, %f61;
	ld.shared.f32 	%f65, [%r65+28];
	ld.shared.f32 	%f66, [%r64+28];
	fma.rn.f32 	%f117, %f65, %f66, %f64;
	add.s32 	%r66, %r66, 16;
	add.s32 	%r65, %r65, 64;
	add.s32 	%r64, %r64, 64;
	setp.ne.s32 	%p3, %r66, 0;
	mov.u32 	%r68, %r14;
	@%p3 bra 	$L__BB3_4;
$L__BB3_5:
	setp.eq.s32 	%p4, %r12, 0;
	@%p4 bra 	$L__BB3_15;
	add.s32 	%r53, %r12, -1;
	setp.lt.u32 	%p5, %r53, 7;
	@%p5 bra 	$L__BB3_8;
	shl.b32 	%r54, %r68, 2;
	add.s32 	%r55, %r8, %r54;
	ld.shared.f32 	%f68, [%r55];
	add.s32 	%r56, %r10, %r54;
	ld.shared.f32 	%f69, [%r56];
	fma.rn.f32 	%f70, %f68, %f69, %f117;
	ld.shared.f32 	%f71, [%r55+4];
	ld.shared.f32 	%f72, [%r56+4];
	fma.rn.f32 	%f73, %f71, %f72, %f70;
	ld.shared.f32 	%f74, [%r55+8];
	ld.shared.f32 	%f75, [%r56+8];
	fma.rn.f32 	%f76, %f74, %f75, %f73;
	ld.shared.f32 	%f77, [%r55+12];
	ld.shared.f32 	%f78, [%r56+12];
	fma.rn.f32 	%f79, %f77, %f78, %f76;
	ld.shared.f32 	%f80, [%r55+16];
	ld.shared.f32 	%f81, [%r56+16];
	fma.rn.f32 	%f82, %f80, %f81, %f79;
	ld.shared.f32 	%f83, [%r55+20];
	ld.shared.f32 	%f84, [%r56+20];
	fma.rn.f32 	%f85, %f83, %f84, %f82;
	ld.shared.f32 	%f86, [%r55+24];
	ld.shared.f32 	%f87, [%r56+24];
	fma.rn.f32 	%f88, %f86, %f87, %f85;
	ld.shared.f32 	%f89, [%r55+28];
	ld.shared.f32 	%f90, [%r56+28];
	fma.rn.f32 	%f117, %f89, %f90, %f88;
	add.s32 	%r68, %r68, 8;
$L__BB3_8:
	setp.eq.s32 	%p6, %r13, 0;
	@%p6 bra 	$L__BB3_15;
	add.s32 	%r57, %r13, -1;
	setp.lt.u32 	%p7, %r57, 3;
	@%p7 bra 	$L__BB3_11;
	shl.b32 	%r58, %r68, 2;
	add.s32 	%r59, %r8, %r58;
	ld.shared.f32 	%f92, [%r59];
	add.s32 	%r60, %r10, %r58;
	ld.shared.f32 	%f93, [%r60];
	fma.rn.f32 	%f94, %f92, %f93, %f117;
	ld.shared.f32 	%f95, [%r59+4];
	ld.shared.f32 	%f96, [%r60+4];
	fma.rn.f32 	%f97, %f95, %f96, %f94;
	ld.shared.f32 	%f98, [%r59+8];
	ld.shared.f32 	%f99, [%r60+8];
	fma.rn.f32 	%f100, %f98, %f99, %f97;
	ld.shared.f32 	%f101, [%r59+12];
	ld.shared.f32 	%f102, [%r60+12];
	fma.rn.f32 	%f117, %f101, %f102, %f100;
	add.s32 	%r68, %r68, 4;
$L__BB3_11:
	setp.eq.s32 	%p8, %r15, 0;
	@%p8 bra 	$L__BB3_15;
	setp.eq.s32 	%p9, %r15, 1;
	shl.b32 	%r61, %r68, 2;
	add.s32 	%r32, %r8, %r61;
	ld.shared.f32 	%f103, [%r32];
	add.s32 	%r33, %r10, %r61;
	ld.shared.f32 	%f104, [%r33];
	fma.rn.f32 	%f117, %f103, %f104, %f117;
	@%p9 bra 	$L__BB3_15;
	setp.eq.s32 	%p10, %r15, 2;
	ld.shared.f32 	%f105, [%r32+4];
	ld.shared.f32 	%f106, [%r33+4];
	fma.rn.f32 	%f117, %f105, %f106, %f117;
	@%p10 bra 	$L__BB3_15;
	ld.shared.f32 	%f107, [%r32+8];
	ld.shared.f32 	%f108, [%r33+8];
	fma.rn.f32 	%f117, %f107, %f108, %f117;
$L__BB3_15:
	add.s32 	%r63, %r63, 1;
	setp.ne.s32 	%p11, %r63, %r19;
	@%p11 bra 	$L__BB3_2;
	add.s32 	%r62, %r6, %r40;
	cvta.to.global.u64 	%rd10, %rd5;
	mul.wide.s32 	%rd11, %r62, 4;
	add.s64 	%rd12, %rd10, %rd11;
	st.global.f32 	[%rd12], %f117;
$L__BB3_17:
	ret;

}


// ===== COMPILED SASS (sm_100) =====

	.target	sm_100

	.elftype	@"ET_EXEC"


//--------------------- .note.nv.tkinfo           --------------------------
	.section	.note.nv.tkinfo,"",@"SHT_NOTE"
	.sectionflags	@"SHF_NOTE_NV_TKINFO"
	.tkinfo
        /*0018*/ 	.word	0x00000002
        /*0030*/ 	.string	""
        /*0030*/ 	.string	"ptxas"
        /*0030*/ 	.string	"Cuda compilation tools, release 13.0, V13.0.88"
        /*0030*/ 	.string	"Build cuda_13.0.r13.0/compiler.36424714_0"
        /*0030*/ 	.string	"-arch sm_100 -m 64 "



//--------------------- .note.nv.cuinfo           --------------------------
	.section	.note.nv.cuinfo,"",@"SHT_NOTE"
	.sectionflags	@"SHF_NOTE_NV_CUINFO"
        /*0018*/ 	.short	0x0002
        /*001a*/ 	.short	0x0064
        /*001c*/ 	.short	0x0082
	.zero		2


//--------------------- .nv.info                  --------------------------
	.section	.nv.info,"",@"SHT_CUDA_INFO"
	.align	4


	//----- nvinfo : EIATTR_REGCOUNT
	.align		4
        /*0000*/ 	.byte	0x04, 0x2f
        /*0002*/ 	.short	(.L_1 - .L_0)
	.align		4
.L_0:
        /*0004*/ 	.word	index@(_Z22multiplyMatrices1NaivePfS_S_i)
        /*0008*/ 	.word	0x00000020


	//----- nvinfo : EIATTR_FRAME_SIZE
	.align		4
.L_1:
        /*000c*/ 	.byte	0x04, 0x11
        /*000e*/ 	.short	(.L_3 - .L_2)
	.align		4
.L_2:
        /*0010*/ 	.word	index@(_Z22multiplyMatrices1NaivePfS_S_i)
        /*0014*/ 	.word	0x00000000


	//----- nvinfo : EIATTR_REGCOUNT
	.align		4
.L_3:
        /*0018*/ 	.byte	0x04, 0x2f
        /*001a*/ 	.short	(.L_5 - .L_4)
	.align		4
.L_4:
        /*001c*/ 	.word	index@(_Z23multiplyMatrices2SharedPfS_S_i)
        /*0020*/ 	.word	0x00000020


	//----- nvinfo : EIATTR_FRAME_SIZE
	.align		4
.L_5:
        /*0024*/ 	.byte	0x04, 0x11
        /*0026*/ 	.short	(.L_7 - .L_6)
	.align		4
.L_6:
        /*0028*/ 	.word	index@(_Z23multiplyMatrices2SharedPfS_S_i)
        /*002c*/ 	.word	0x00000000


	//----- nvinfo : EIATTR_REGCOUNT
	.align		4
.L_7:
        /*0030*/ 	.byte	0x04, 0x2f
        /*0032*/ 	.short	(.L_9 - .L_8)
	.align		4
.L_8:
        /*0034*/ 	.word	index@(_Z20multiplyMatrices3PadPfS_S_i)
        /*0038*/ 	.word	0x0000001f


	//----- nvinfo : EIATTR_FRAME_SIZE
	.align		4
.L_9:
        /*003c*/ 	.byte	0x04, 0x11
        /*003e*/ 	.short	(.L_11 - .L_10)
	.align		4
.L_10:
        /*0040*/ 	.word	index@(_Z20multiplyMatrices3PadPfS_S_i)
        /*0044*/ 	.word	0x00000000


	//----- nvinfo : EIATTR_REGCOUNT
	.align		4
.L_11:
        /*0048*/ 	.byte	0x04, 0x2f
        /*004a*/ 	.short	(.L_13 - .L_12)
	.align		4
.L_12:
        /*004c*/ 	.word	index@(_Z25multiplyMatrices4CoalescePfS_S_i)
        /*0050*/ 	.word	0x0000001f


	//----- nvinfo : EIATTR_FRAME_SIZE
	.align		4
.L_13:
        /*0054*/ 	.byte	0x04, 0x11
        /*0056*/ 	.short	(.L_15 - .L_14)
	.align		4
.L_14:
        /*0058*/ 	.word	index@(_Z25multiplyMatrices4CoalescePfS_S_i)
        /*005c*/ 	.word	0x00000000


	//----- nvinfo : EIATTR_MIN_STACK_SIZE
	.align		4
.L_15:
        /*0060*/ 	.byte	0x04, 0x12
        /*0062*/ 	.short	(.L_17 - .L_16)
	.align		4
.L_16:
        /*0064*/ 	.word	index@(_Z25multiplyMatrices4CoalescePfS_S_i)
        /*0068*/ 	.word	0x00000000


	//----- nvinfo : EIATTR_MIN_STACK_SIZE
	.align		4
.L_17:
        /*006c*/ 	.byte	0x04, 0x12
        /*006e*/ 	.short	(.L_19 - .L_18)
	.align		4
.L_18:
        /*0070*/ 	.word	index@(_Z20multiplyMatrices3PadPfS_S_i)
        /*0074*/ 	.word	0x00000000


	//----- nvinfo : EIATTR_MIN_STACK_SIZE
	.align		4
.L_19:
        /*0078*/ 	.byte	0x04, 0x12
        /*007a*/ 	.short	(.L_21 - .L_20)
	.align		4
.L_20:
        /*007c*/ 	.word	index@(_Z23multiplyMatrices2SharedPfS_S_i)
        /*0080*/ 	.word	0x00000000


	//----- nvinfo : EIATTR_MIN_STACK_SIZE
	.align		4
.L_21:
        /*0084*/ 	.byte	0x04, 0x12
        /*0086*/ 	.short	(.L_23 - .L_22)
	.align		4
.L_22:
        /*0088*/ 	.word	index@(_Z22multiplyMatrices1NaivePfS_S_i)
        /*008c*/ 	.word	0x00000000
.L_23:


//--------------------- .nv.compat                --------------------------
	.section	.nv.compat,"",@"SHT_CUDA_COMPAT_INFO"
	.align	4
        /*0000*/ 	.byte	0x02, 0x09, 0x00, 0x00, 0x02, 0x02, 0x01, 0x00, 0x02, 0x05, 0x05, 0x00, 0x03, 0x07, 0x01, 0x01
        /*0010*/ 	.byte	0x02, 0x03, 0x00, 0x00, 0x02, 0x06, 0x01, 0x00, 0x04, 0x0b, 0x08, 0x00, 0x09, 0x00, 0x00, 0x00
        /*0020*/ 	.byte	0x00, 0x00, 0x00, 0x00


//--------------------- .nv.info._Z25multiplyMatrices4CoalescePfS_S_i --------------------------
	.section	.nv.info._Z25multiplyMatrices4CoalescePfS_S_i,"",@"SHT_CUDA_INFO"
	.sectionflags	@""
	.align	4


	//----- nvinfo : EIATTR_CUDA_API_VERSION
	.align		4
        /*0000*/ 	.byte	0x04, 0x37
        /*0002*/ 	.short	(.L_25 - .L_24)
.L_24:
        /*0004*/ 	.word	0x00000082


	//----- nvinfo : EIATTR_KPARAM_INFO
	.align		4
.L_25:
        /*0008*/ 	.byte	0x04, 0x17
        /*000a*/ 	.short	(.L_27 - .L_26)
.L_26:
        /*000c*/ 	.word	0x00000000
        /*0010*/ 	.short	0x0003
        /*0012*/ 	.short	0x0018
        /*0014*/ 	.byte	0x00, 0xf0, 0x11, 0x00


	//----- nvinfo : EIATTR_KPARAM_INFO
	.align		4
.L_27:
        /*0018*/ 	.byte	0x04, 0x17
        /*001a*/ 	.short	(.L_29 - .L_28)
.L_28:
        /*001c*/ 	.word	0x00000000
        /*0020*/ 	.short	0x0002
        /*0022*/ 	.short	0x0010
        /*0024*/ 	.byte	0x00, 0xf5, 0x21, 0x00


	//----- nvinfo : EIATTR_KPARAM_INFO
	.align		4
.L_29:
        /*0028*/ 	.byte	0x04, 0x17
        /*002a*/ 	.short	(.L_31 - .L_30)
.L_30:
        /*002c*/ 	.word	0x00000000
        /*0030*/ 	.short	0x0001
        /*0032*/ 	.short	0x0008
        /*0034*/ 	.byte	0x00, 0xf5, 0x21, 0x00


	//----- nvinfo : EIATTR_KPARAM_INFO
	.align		4
.L_31:
        /*0038*/ 	.byte	0x04, 0x17
        /*003a*/ 	.short	(.L_33 - .L_32)
.L_32:
        /*003c*/ 	.word	0x00000000
        /*0040*/ 	.short	0x0000
        /*0042*/ 	.short	0x0000
        /*0044*/ 	.byte	0x00, 0xf5, 0x21, 0x00


	//----- nvinfo : EIATTR_SPARSE_MMA_MASK
	.align		4
.L_33:
        /*0048*/ 	.byte	0x03, 0x50
        /*004a*/ 	.short	0x0000


	//----- nvinfo : EIATTR_MAXREG_COUNT
	.align		4
        /*004c*/ 	.byte	0x03, 0x1b
        /*004e*/ 	.short	0x00ff


	//----- nvinfo : EIATTR_NUM_BARRIERS
	.align		4
        /*0050*/ 	.byte	0x02, 0x4c
        /*0052*/ 	.byte	0x01
	.zero		1


	//----- nvinfo : EIATTR_MERCURY_ISA_VERSION
	.align		4
        /*0054*/ 	.byte	0x03, 0x5f
        /*0056*/ 	.short	0x0101


	//----- nvinfo : EIATTR_VRC_CTA_INIT_COUNT
	.align		4
        /*0058*/ 	.byte	0x02, 0x4a
	.zero		1
	.zero		1


	//----- nvinfo : EIATTR_EXIT_INSTR_OFFSETS
	.align		4
        /*005c*/ 	.byte	0x04, 0x1c
        /*005e*/ 	.short	(.L_35 - .L_34)


	//   ....[0]....
.L_34:
        /*0060*/ 	.word	0x000000c0


	//   ....[1]....
        /*0064*/ 	.word	0x00000b70


	//----- nvinfo : EIATTR_CBANK_PARAM_SIZE
	.align		4
.L_35:
        /*0068*/ 	.byte	0x03, 0x19
        /*006a*/ 	.short	0x001c


	//----- nvinfo : EIATTR_PARAM_CBANK
	.align		4
        /*006c*/ 	.byte	0x04, 0x0a
        /*006e*/ 	.short	(.L_37 - .L_36)
	.align		4
.L_36:
        /*0070*/ 	.word	index@(.nv.constant0._Z25multiplyMatrices4CoalescePfS_S_i)
        /*0074*/ 	.short	0x0380
        /*0076*/ 	.short	0x001c


	//----- nvinfo : EIATTR_SW_WAR
	.align		4
.L_37:
        /*0078*/ 	.byte	0x04, 0x36
        /*007a*/ 	.short	(.L_39 - .L_38)
.L_38:
        /*007c*/ 	.word	0x00000008
.L_39:


//--------------------- .nv.info._Z20multiplyMatrices3PadPfS_S_i --------------------------
	.section	.nv.info._Z20multiplyMatrices3PadPfS_S_i,"",@"SHT_CUDA_INFO"
	.sectionflags	@""
	.align	4


	//----- nvinfo : EIATTR_CUDA_API_VERSION
	.align		4
        /*0000*/ 	.byte	0x04, 0x37
        /*0002*/ 	.short	(.L_41 - .L_40)
.L_40:
        /*0004*/ 	.word	0x00000082


	//----- nvinfo : EIATTR_KPARAM_INFO
	.align		4
.L_41:
        /*0008*/ 	.byte	0x04, 0x17
        /*000a*/ 	.short	(.L_43 - .L_42)
.L_42:
        /*000c*/ 	.word	0x00000000
        /*0010*/ 	.short	0x0003
        /*0012*/ 	.short	0x0018
        /*0014*/ 	.byte	0x00, 0xf0, 0x11, 0x00


	//----- nvinfo : EIATTR_KPARAM_INFO
	.align		4
.L_43:
        /*0018*/ 	.byte	0x04, 0x17
        /*001a*/ 	.short	(.L_45 - .L_44)
.L_44:
        /*001c*/ 	.word	0x00000000
        /*0020*/ 	.short	0x0002
        /*0022*/ 	.short	0x0010
        /*0024*/ 	.byte	0x00, 0xf5, 0x21, 0x00


	//----- nvinfo : EIATTR_KPARAM_INFO
	.align		4
.L_45:
        /*0028*/ 	.byte	0x04, 0x17
        /*002a*/ 	.short	(.L_47 - .L_46)
.L_46:
        /*002c*/ 	.word	0x00000000
        /*0030*/ 	.short	0x0001
        /*0032*/ 	.short	0x0008
        /*0034*/ 	.byte	0x00, 0xf5, 0x21, 0x00


	//----- nvinfo : EIATTR_KPARAM_INFO
	.align		4
.L_47:
        /*0038*/ 	.byte	0x04, 0x17
        /*003a*/ 	.short	(.L_49 - .L_48)
.L_48:
        /*003c*/ 	.word	0x00000000
        /*0040*/ 	.short	0x0000
        /*0042*/ 	.short	0x0000
        /*0044*/ 	.byte	0x00, 0xf5, 0x21, 0x00


	//----- nvinfo : EIATTR_SPARSE_MMA_MASK
	.align		4
.L_49:
        /*0048*/ 	.byte	0x03, 0x50
        /*004a*/ 	.short	0x0000


	//----- nvinfo : EIATTR_MAXREG_COUNT
	.align		4
        /*004c*/ 	.byte	0x03, 0x1b
        /*004e*/ 	.short	0x00ff


	//----- nvinfo : EIATTR_NUM_BARRIERS
	.align		4
        /*0050*/ 	.byte	0x02, 0x4c
        /*0052*/ 	.byte	0x01
	.zero		1


	//----- nvinfo : EIATTR_MERCURY_ISA_VERSION
	.align		4
        /*0054*/ 	.byte	0x03, 0x5f
        /*0056*/ 	.short	0x0101


	//----- nvinfo : EIATTR_VRC_CTA_INIT_COUNT
	.align		4
        /*0058*/ 	.byte	0x02, 0x4a
	.zero		1
	.zero		1


	//----- nvinfo : EIATTR_EXIT_INSTR_OFFSETS
	.align		4
        /*005c*/ 	.byte	0x04, 0x1c
        /*005e*/ 	.short	(.L_51 - .L_50)


	//   ....[0]....
.L_50:
        /*0060*/ 	.word	0x000000c0


	//   ....[1]....
        /*0064*/ 	.word	0x00000b70


	//----- nvinfo : EIATTR_CBANK_PARAM_SIZE
	.align		4
.L_51:
        /*0068*/ 	.byte	0x03, 0x19
        /*006a*/ 	.short	0x001c


	//----- nvinfo : EIATTR_PARAM_CBANK
	.align		4
        /*006c*/ 	.byte	0x04, 0x0a
        /*006e*/ 	.short	(.L_53 - .L_52)
	.align		4
.L_52:
        /*0070*/ 	.word	index@(.nv.constant0._Z20multiplyMatrices3PadPfS_S_i)
        /*0074*/ 	.short	0x0380
        /*0076*/ 	.short	0x001c


	//----- nvinfo : EIATTR_SW_WAR
	.align		4
.L_53:
        /*0078*/ 	.byte	0x04, 0x36
        /*007a*/ 	.short	(.L_55 - .L_54)
.L_54:
        /*007c*/ 	.word	0x00000008
.L_55:


//--------------------- .nv.info._Z23multiplyMatrices2SharedPfS_S_i --------------------------
	.section	.nv.info._Z23multiplyMatrices2SharedPfS_S_i,"",@"SHT_CUDA_INFO"
	.sectionflags	@""
	.align	4


	//----- nvinfo : EIATTR_CUDA_API_VERSION
	.align		4
        /*0000*/ 	.byte	0x04, 0x37
        /*0002*/ 	.short	(.L_57 - .L_56)
.L_56:
        /*0004*/ 	.word	0x00000082


	//----- nvinfo : EIATTR_KPARAM_INFO
	.align		4
.L_57:
        /*0008*/ 	.byte	0x04, 0x17
        /*000a*/ 	.short	(.L_59 - .L_58)
.L_58:
        /*000c*/ 	.word	0x00000000
        /*0010*/ 	.short	0x0003
        /*0012*/ 	.short	0x0018
        /*0014*/ 	.byte	0x00, 0xf0, 0x11, 0x00


	//----- nvinfo : EIATTR_KPARAM_INFO
	.align		4
.L_59:
        /*0018*/ 	.byte	0x04, 0x17
        /*001a*/ 	.short	(.L_61 - .L_60)
.L_60:
        /*001c*/ 	.word	0x00000000
        /*0020*/ 	.short	0x0002
        /*0022*/ 	.short	0x0010
        /*0024*/ 	.byte	0x00, 0xf5, 0x21, 0x00


	//----- nvinfo : EIATTR_KPARAM_INFO
	.align		4
.L_61:
        /*0028*/ 	.byte	0x04, 0x17
        /*002a*/ 	.short	(.L_63 - .L_62)
.L_62:
        /*002c*/ 	.word	0x00000000
        /*0030*/ 	.short	0x0001
        /*0032*/ 	.short	0x0008
        /*0034*/ 	.byte	0x00, 0xf5, 0x21, 0x00


	//----- nvinfo : EIATTR_KPARAM_INFO
	.align		4
.L_63:
        /*0038*/ 	.byte	0x04, 0x17
        /*003a*/ 	.short	(.L_65 - .L_64)
.L_64:
        /*003c*/ 	.word	0x00000000
        /*0040*/ 	.short	0x0000
        /*0042*/ 	.short	0x0000
        /*0044*/ 	.byte	0x00, 0xf5, 0x21, 0x00


	//----- nvinfo : EIATTR_SPARSE_MMA_MASK
	.align		4
.L_65:
        /*0048*/ 	.byte	0x03, 0x50
        /*004a*/ 	.short	0x0000


	//----- nvinfo : EIATTR_MAXREG_COUNT
	.align		4
        /*004c*/ 	.byte	0x03, 0x1b
        /*004e*/ 	.short	0x00ff


	//----- nvinfo : EIATTR_NUM_BARRIERS
	.align		4
        /*0050*/ 	.byte	0x02, 0x4c
        /*0052*/ 	.byte	0x01
	.zero		1


	//----- nvinfo : EIATTR_MERCURY_ISA_VERSION
	.align		4
        /*0054*/ 	.byte	0x03, 0x5f
        /*0056*/ 	.short	0x0101


	//----- nvinfo : EIATTR_UNUSED_LOAD_BYTE_OFFSET
	.align		4
        /*0058*/ 	.byte	0x04, 0x44
        /*005a*/ 	.short	(.L_67 - .L_66)


	//   ....[0]....
.L_66:
        /*005c*/ 	.word	0x00000920
        /*0060*/ 	.word	0x00000fff


	//----- nvinfo : EIATTR_VRC_CTA_INIT_COUNT
	.align		4
.L_67:
        /*0064*/ 	.byte	0x02, 0x4a
	.zero		1
	.zero		1


	//----- nvinfo : EIATTR_EXIT_INSTR_OFFSETS
	.align		4
        /*0068*/ 	.byte	0x04, 0x1c
        /*006a*/ 	.short	(.L_69 - .L_68)


	//   ....[0]....
.L_68:
        /*006c*/ 	.word	0x000000c0


	//   ....[1]....
        /*0070*/ 	.word	0x00000a00


	//----- nvinfo : EIATTR_CBANK_PARAM_SIZE
	.align		4
.L_69:
        /*0074*/ 	.byte	0x03, 0x19
        /*0076*/ 	.short	0x001c


	//----- nvinfo : EIATTR_PARAM_CBANK
	.align		4
        /*0078*/ 	.byte	0x04, 0x0a
        /*007a*/ 	.short	(.L_71 - .L_70)
	.align		4
.L_70:
        /*007c*/ 	.word	index@(.nv.constant0._Z23multiplyMatrices2SharedPfS_S_i)
        /*0080*/ 	.short	0x0380
        /*0082*/ 	.short	0x001c


	//----- nvinfo : EIATTR_SW_WAR
	.align		4
.L_71:
        /*0084*/ 	.byte	0x04, 0x36
        /*0086*/ 	.short	(.L_73 - .L_72)
.L_72:
        /*0088*/ 	.word	0x00000008
.L_73:


//--------------------- .nv.info._Z22multiplyMatrices1NaivePfS_S_i --------------------------
	.section	.nv.info._Z22multiplyMatrices1NaivePfS_S_i,"",@"SHT_CUDA_INFO"
	.sectionflags	@""
	.align	4


	//----- nvinfo : EIATTR_CUDA_API_VERSION
	.align		4
        /*0000*/ 	.byte	0x04, 0x37
        /*0002*/ 	.short	(.L_75 - .L_74)
.L_74:
        /*0004*/ 	.word	0x00000082


	//----- nvinfo : EIATTR_KPARAM_INFO
	.align		4
.L_75:
        /*0008*/ 	.byte	0x04, 0x17
        /*000a*/ 	.short	(.L_77 - .L_76)
.L_76:
        /*000c*/ 	.word	0x00000000
        /*0010*/ 	.short	0x0003
        /*0012*/ 	.short	0x0018
        /*0014*/ 	.byte	0x00, 0xf0, 0x11, 0x00


	//----- nvinfo : EIATTR_KPARAM_INFO
	.align		4
.L_77:
        /*0018*/ 	.byte	0x04, 0x17
        /*001a*/ 	.short	(.L_79 - .L_78)
.L_78:
        /*001c*/ 	.word	0x00000000
        /*0020*/ 	.short	0x0002
        /*0022*/ 	.short	0x0010
        /*0024*/ 	.byte	0x00, 0xf5, 0x21, 0x00


	//----- nvinfo : EIATTR_KPARAM_INFO
	.align		4
.L_79:
        /*0028*/ 	.byte	0x04, 0x17
        /*002a*/ 	.short	(.L_81 - .L_80)
.L_80:
        /*002c*/ 	.word	0x00000000
        /*0030*/ 	.short	0x0001
        /*0032*/ 	.short	0x0008
        /*0034*/ 	.byte	0x00, 0xf5, 0x21, 0x00


	//----- nvinfo : EIATTR_KPARAM_INFO
	.align		4
.L_81:
        /*0038*/ 	.byte	0x04, 0x17
        /*003a*/ 	.short	(.L_83 - .L_82)
.L_82:
        /*003c*/ 	.word	0x00000000
        /*0040*/ 	.short	0x0000
        /*0042*/ 	.short	0x0000
        /*0044*/ 	.byte	0x00, 0xf5, 0x21, 0x00


	//----- nvinfo : EIATTR_SPARSE_MMA_MASK
	.align		4
.L_83:
        /*0048*/ 	.byte	0x03, 0x50
        /*004a*/ 	.short	0x0000


	//----- nvinfo : EIATTR_MAXREG_COUNT
	.align		4
        /*004c*/ 	.byte	0x03, 0x1b
        /*004e*/ 	.short	0x00ff


	//----- nvinfo : EIATTR_MERCURY_ISA_VERSION
	.align		4
        /*0050*/ 	.byte	0x03, 0x5f
        /*0052*/ 	.short	0x0101


	//----- nvinfo : EIATTR_VRC_CTA_INIT_COUNT
	.align		4
        /*0054*/ 	.byte	0x02, 0x4a
	.zero		1
	.zero		1


	//----- nvinfo : EIATTR_EXIT_INSTR_OFFSETS
	.align		4
        /*0058*/ 	.byte	0x04, 0x1c
        /*005a*/ 	.short	(.L_85 - .L_84)


	//   ....[0]....
.L_84:
        /*005c*/ 	.word	0x000000c0


	//   ....[1]....
        /*0060*/ 	.word	0x00000920


	//----- nvinfo : EIATTR_CBANK_PARAM_SIZE
	.align		4
.L_85:
        /*0064*/ 	.byte	0x03, 0x19
        /*0066*/ 	.short	0x001c


	//----- nvinfo : EIATTR_PARAM_CBANK
	.align		4
        /*0068*/ 	.byte	0x04, 0x0a
        /*006a*/ 	.short	(.L_87 - .L_86)
	.align		4
.L_86:
        /*006c*/ 	.word	index@(.nv.constant0._Z22multiplyMatrices1NaivePfS_S_i)
        /*0070*/ 	.short	0x0380
        /*0072*/ 	.short	0x001c


	//----- nvinfo : EIATTR_SW_WAR
	.align		4
.L_87:
        /*0074*/ 	.byte	0x04, 0x36
        /*0076*/ 	.short	(.L_89 - .L_88)
.L_88:
        /*0078*/ 	.word	0x00000008
.L_89:


//--------------------- .nv.callgraph             --------------------------
	.section	.nv.callgraph,"",@"SHT_CUDA_CALLGRAPH"
	.align	4
	.sectionentsize	8
	.align		4
        /*0000*/ 	.word	0x00000000
	.align		4
        /*0004*/ 	.word	0xffffffff
	.align		4
        /*0008*/ 	.word	0x00000000
	.align		4
        /*000c*/ 	.word	0xfffffffe
	.align		4
        /*0010*/ 	.word	0x00000000
	.align		4
        /*0014*/ 	.word	0xfffffffd
	.align		4
        /*0018*/ 	.word	0x00000000
	.align		4
        /*001c*/ 	.word	0xfffffffc


//--------------------- .text._Z25multiplyMatrices4CoalescePfS_S_i --------------------------
	.section	.text._Z25multiplyMatrices4CoalescePfS_S_i,"ax",@progbits
	.align	128
        .global         _Z25multiplyMatrices4CoalescePfS_S_i
        .type           _Z25multiplyMatrices4CoalescePfS_S_i,@function
        .size           _Z25multiplyMatrices4CoalescePfS_S_i,(.L_x_26 - _Z25multiplyMatrices4CoalescePfS_S_i)
        .other          _Z25multiplyMatrices4CoalescePfS_S_i,@"STO_CUDA_ENTRY STV_DEFAULT"
_Z25multiplyMatrices4CoalescePfS_S_i:
.text._Z25multiplyMatrices4CoalescePfS_S_i:
[----:B------:R-:W-:Y:S01]  /*0000*/  LDC R1, c[0x0][0x37c] ;  /* 0x0000df00ff017b82 */ /* 0x000fe20000000800 */
[----:B------:R-:W0:Y:S07]  /*0010*/  S2R R16, SR_TID.X ;  /* 0x0000000000107919 */ /* 0x000e2e0000002100 */
[----:B------:R-:W0:Y:S01]  /*0020*/  LDC R7, c[0x0][0x360] ;  /* 0x0000d800ff077b82 */ /* 0x000e220000000800 */
[----:B------:R-:W1:Y:S01]  /*0030*/  LDCU UR8, c[0x0][0x398] ;  /* 0x00007300ff0877ac */ /* 0x000e620008000800 */
[----:B------:R-:W2:Y:S06]  /*0040*/  S2R R0, SR_TID.Y ;  /* 0x0000000000007919 */ /* 0x000eac0000002200 */
[----:B------:R-:W0:Y:S08]  /*0050*/  S2UR UR4, SR_CTAID.X ;  /* 0x00000000000479c3 */ /* 0x000e300000002500 */
[----:B------:R-:W2:Y:S08]  /*0060*/  S2UR UR5, SR_CTAID.Y ;  /* 0x00000000000579c3 */ /* 0x000eb00000002600 */
[----:B------:R-:W2:Y:S01]  /*0070*/  LDC R9, c[0x0][0x364] ;  /* 0x0000d900ff097b82 */ /* 0x000ea20000000800 */
[----:B0-----:R-:W-:-:S02]  /*0080*/  IMAD R6, R7, UR4, R16 ;  /* 0x0000000407067c24 */ /* 0x001fc4000f8e0210 */
[----:B--2---:R-:W-:-:S05]  /*0090*/  IMAD R9, R9, UR5, R0 ;  /* 0x0000000509097c24 */ /* 0x004fca000f8e0200 */
[----:B------:R-:W-:-:S04]  /*00a0*/  VIMNMX R2, PT, PT, R6, R9, !PT ;  /* 0x0000000906027248 */ /* 0x000fc80007fe0100 */
[----:B-1----:R-:W-:-:S13]  /*00b0*/  ISETP.GE.AND P0, PT, R2, UR8, PT ;  /* 0x0000000802007c0c */ /* 0x002fda000bf06270 */
[----:B------:R-:W-:Y:S05]  /*00c0*/  @P0 EXIT ;  /* 0x000000000000094d */ /* 0x000fea0003800000 */
[----:B------:R-:W0:Y:S01]  /*00d0*/  S2R R4, SR_CgaCtaId ;  /* 0x0000000000047919 */ /* 0x000e220000008800 */
[----:B------:R-:W-:Y:S01]  /*00e0*/  MOV R2, 0x400 ;  /* 0x0000040000027802 */ /* 0x000fe20000000f00 */
[----:B------:R-:W-:Y:S01]  /*00f0*/  HFMA2 R18, -RZ, RZ, 0, 0 ;  /* 0x00000000ff127431 */ /* 0x000fe200000001ff */
[C---:B------:R-:W-:Y:S01]  /*0100*/  LOP3.LUT R13, R7.reuse, 0xfffffff0, RZ, 0xc0, !PT ;  /* 0xfffffff0070d7812 */ /* 0x040fe200078ec0ff */
[----:B------:R-:W-:Y:S01]  /*0110*/  IMAD R8, R6, UR8, R16 ;  /* 0x0000000806087c24 */ /* 0x000fe2000f8e0210 */
[----:B------:R-:W-:Y:S01]  /*0120*/  IADD3 R3, PT, PT, R2, 0x1080, RZ ;  /* 0x0000108002037810 */ /* 0x000fe20007ffe0ff */
[----:B------:R-:W1:Y:S01]  /*0130*/  LDCU UR5, c[0x0][0x370] ;  /* 0x00006e00ff0577ac */ /* 0x000e620008000800 */
[C---:B------:R-:W-:Y:S02]  /*0140*/  LOP3.LUT R20, R7.reuse, 0xf, RZ, 0xc0, !PT ;  /* 0x0000000f07147812 */ /* 0x040fe400078ec0ff */
[C---:B------:R-:W-:Y:S01]  /*0150*/  LOP3.LUT R21, R7.reuse, 0x7, RZ, 0xc0, !PT ;  /* 0x0000000707157812 */ /* 0x040fe200078ec0ff */
[----:B------:R-:W2:Y:S01]  /*0160*/  LDCU.64 UR6, c[0x0][0x358] ;  /* 0x00006b00ff0677ac */ /* 0x000ea20008000a00 */
[----:B------:R-:W-:-:S02]  /*0170*/  LOP3.LUT R10, R7, 0x7f0, RZ, 0xc0, !PT ;  /* 0x000007f0070a7812 */ /* 0x000fc400078ec0ff */
[----:B------:R-:W-:Y:S01]  /*0180*/  LOP3.LUT R22, R7, 0x3, RZ, 0xc0, !PT ;  /* 0x0000000307167812 */ /* 0x000fe200078ec0ff */
[----:B------:R-:W-:Y:S01]  /*0190*/  UMOV UR4, URZ ;  /* 0x000000ff00047c82 */ /* 0x000fe20008000000 */
[----:B------:R-:W-:Y:S02]  /*01a0*/  IADD3 R13, PT, PT, -R13, RZ, RZ ;  /* 0x000000ff0d0d7210 */ /* 0x000fe40007ffe1ff */
[C---:B0-----:R-:W-:Y:S02]  /*01b0*/  LEA R11, R4.reuse, R2, 0x18 ;  /* 0x00000002040b7211 */ /* 0x041fe400078ec0ff */
[----:B------:R-:W-:-:S03]  /*01c0*/  LEA R3, R4, R3, 0x18 ;  /* 0x0000000304037211 */ /* 0x000fc600078ec0ff */
[----:B------:R-:W-:Y:S02]  /*01d0*/  IMAD R11, R16, 0x84, R11 ;  /* 0x00000084100b7824 */ /* 0x000fe400078e020b */
[----:B------:R-:W-:-:S03]  /*01e0*/  IMAD R12, R0, 0x84, R3 ;  /* 0x00000084000c7824 */ /* 0x000fc600078e0203 */
[----:B------:R-:W-:Y:S02]  /*01f0*/  LEA R14, R0, R11, 0x2 ;  /* 0x0000000b000e7211 */ /* 0x000fe400078e10ff */
[----:B------:R-:W-:Y:S02]  /*0200*/  IADD3 R15, PT, PT, R11, 0x20, RZ ;  /* 0x000000200b0f7810 */ /* 0x000fe40007ffe0ff */
[----:B------:R-:W-:Y:S02]  /*0210*/  LEA R16, R16, R12, 0x2 ;  /* 0x0000000c10107211 */ /* 0x000fe400078e10ff */
[----:B-12---:R-:W-:-:S07]  /*0220*/  IADD3 R17, PT, PT, R12, 0x20, RZ ;  /* 0x000000200c117810 */ /* 0x006fce0007ffe0ff */
.L_x_5:
[----:B0-----:R-:W0:Y:S01]  /*0230*/  LDC.64 R4, c[0x0][0x380] ;  /* 0x0000e000ff047b82 */ /* 0x001e220000000a00 */
[----:B------:R-:W1:Y:S01]  /*0240*/  LDCU UR8, c[0x0][0x398] ;  /* 0x00007300ff0877ac */ /* 0x000e620008000800 */
[C---:B------:R-:W-:Y:S02]  /*0250*/  IMAD R24, R7.reuse, UR4, R0 ;  /* 0x0000000407187c24 */ /* 0x040fe4000f8e0200 */
[----:B------:R-:W-:-:S04]  /*0260*/  IMAD R19, R7, UR4, R8 ;  /* 0x0000000407137c24 */ /* 0x000fc8000f8e0208 */
[----:B------:R-:W2:Y:S01]  /*0270*/  LDC.64 R2, c[0x0][0x388] ;  /* 0x0000e200ff027b82 */ /* 0x000ea20000000a00 */
[----:B-1----:R-:W-:Y:S02]  /*0280*/  IMAD R23, R24, UR8, R9 ;  /* 0x0000000818177c24 */ /* 0x002fe4000f8e0209 */
[----:B0-----:R-:W-:-:S06]  /*0290*/  IMAD.WIDE R4, R19, 0x4, R4 ;  /* 0x0000000413047825 */ /* 0x001fcc00078e0204 */
[----:B------:R-:W3:Y:S01]  /*02a0*/  LDG.E R5, desc[UR6][R4.64] ;  /* 0x0000000604057981 */ /* 0x000ee2000c1e1900 */
[----:B--2---:R-:W-:-:S06]  /*02b0*/  IMAD.WIDE R2, R23, 0x4, R2 ;  /* 0x0000000417027825 */ /* 0x004fcc00078e0202 */
[----:B------:R-:W2:Y:S01]  /*02c0*/  LDG.E R3, desc[UR6][R2.64] ;  /* 0x0000000602037981 */ /* 0x000ea2000c1e1900 */
[----:B------:R-:W-:Y:S01]  /*02d0*/  ISETP.GE.U32.AND P0, PT, R7, 0x10, PT ;  /* 0x000000100700780c */ /* 0x000fe20003f06070 */
[----:B------:R-:W-:Y:S01]  /*02e0*/  UIADD3 UR4, UPT, UPT, UR4, 0x1, URZ ;  /* 0x0000000104047890 */ /* 0x000fe2000fffe0ff */
[----:B------:R-:W-:-:S03]  /*02f0*/  MOV R19, RZ ;  /* 0x000000ff00137202 */ /* 0x000fc60000000f00 */
[----:B------:R-:W-:Y:S01]  /*0300*/  UISETP.NE.AND UP0, UPT, UR4, UR5, UPT ;  /* 0x000000050400728c */ /* 0x000fe2000bf05270 */
[----:B---3--:R0:W-:Y:S04]  /*0310*/  STS [R14], R5 ;  /* 0x000000050e007388 */ /* 0x0081e80000000800 */
[----:B--2---:R0:W-:Y:S01]  /*0320*/  STS [R16], R3 ;  /* 0x0000000310007388 */ /* 0x0041e20000000800 */
[----:B------:R-:W-:Y:S06]  /*0330*/  BAR.SYNC.DEFER_BLOCKING 0x0 ;  /* 0x0000000000007b1d */ /* 0x000fec0000010000 */
[----:B------:R-:W-:Y:S05]  /*0340*/  @!P0 BRA `(.L_x_0) ;  /* 0x0000000000e48947 */ /* 0x000fea0003800000 */
[----:B------:R-:W-:Y:S02]  /*0350*/  MOV R2, R17 ;  /* 0x0000001100027202 */ /* 0x000fe40000000f00 */
[----:B------:R-:W-:Y:S02]  /*0360*/  MOV R4, R15 ;  /* 0x0000000f00047202 */ /* 0x000fe40000000f00 */
[----:B0-----:R-:W-:-:S07]  /*0370*/  MOV R3, R13 ;  /* 0x0000000d00037202 */ /* 0x001fce0000000f00 */
.L_x_1:
[----:B------:R-:W-:Y:S01]  /*0380*/  LDS R19, [R4+-0x20] ;  /* 0xffffe00004137984 */ /* 0x000fe20000000800 */
[----:B------:R-:W-:-:S03]  /*0390*/  IADD3 R3, PT, PT, R3, 0x10, RZ ;  /* 0x0000001003037810 */ /* 0x000fc60007ffe0ff */
[----:B------:R-:W0:Y:S01]  /*03a0*/  LDS R23, [R2+-0x20] ;  /* 0xffffe00002177984 */ /* 0x000e220000000800 */
[----:B------:R-:W-:-:S03]  /*03b0*/  ISETP.NE.AND P0, PT, R3, RZ, PT ;  /* 0x000000ff0300720c */ /* 0x000fc60003f05270 */
[----:B------:R-:W-:Y:S04]  /*03c0*/  LDS R26, [R4+-0x1c] ;  /* 0xffffe400041a7984 */ /* 0x000fe80000000800 */
[----:B------:R-:W1:Y:S04]  /*03d0*/  LDS R25, [R2+-0x1c] ;  /* 0xffffe40002197984 */ /* 0x000e680000000800 */
[----:B------:R-:W-:Y:S04]  /*03e0*/  LDS R5, [R4+-0x18] ;  /* 0xffffe80004057984 */ /* 0x000fe80000000800 */
[----:B------:R-:W2:Y:S01]  /*03f0*/  LDS R24, [R2+-0x18] ;  /* 0xffffe80002187984 */ /* 0x000ea20000000800 */
[----:B0-----:R-:W-:-:S03]  /*0400*/  FFMA R23, R19, R23, R18 ;  /* 0x0000001713177223 */ /* 0x001fc60000000012 */
[----:B------:R-:W-:Y:S04]  /*0410*/  LDS R18, [R4+-0x14] ;  /* 0xffffec0004127984 */ /* 0x000fe80000000800 */
[----:B------:R-:W0:Y:S01]  /*0420*/  LDS R19, [R2+-0x14] ;  /* 0xffffec0002137984 */ /* 0x000e220000000800 */
[----:B-1----:R-:W-:-:S03]  /*0430*/  FFMA R26, R26, R25, R23 ;  /* 0x000000191a1a7223 */ /* 0x002fc60000000017 */
[----:B------:R-:W-:Y:S01]  /*0440*/  LDS R25, [R2+-0x10] ;  /* 0xfffff00002197984 */ /* 0x000fe20000000800 */
[----:B--2---:R-:W-:-:S03]  /*0450*/  FFMA R23, R5, R24, R26 ;  /* 0x0000001805177223 */ /* 0x004fc6000000001a */
        /* <DEDUP_REMOVED lines=10> */
[----:B------:R-:W-:Y:S04]  /*0500*/  LDS R5, [R4] ;  /* 0x0000000004057984 */ /* 0x000fe80000000800 */
[----:B------:R-:W2:Y:S01]  /*0510*/  LDS R24, [R2] ;  /* 0x0000000002187984 */ /* 0x000ea20000000800 */
[----:B0-----:R-:W-:-:S03]  /*0520*/  FFMA R23, R18, R19, R23 ;  /* 0x0000001312177223 */ /* 0x001fc60000000017 */
[----:B------:R-:W-:Y:S04]  /*0530*/  LDS R18, [R4+0x4] ;  /* 0x0000040004127984 */ /* 0x000fe80000000800 */
[----:B------:R-:W0:Y:S01]  /*0540*/  LDS R19, [R2+0x4] ;  /* 0x0000040002137984 */ /* 0x000e220000000800 */
[----:B-1----:R-:W-:-:S03]  /*0550*/  FFMA R26, R26, R25, R23 ;  /* 0x000000191a1a7223 */ /* 0x002fc60000000017 */
[----:B------:R-:W-:Y:S01]  /*0560*/  LDS R25, [R2+0x8] ;  /* 0x0000080002197984 */ /* 0x000fe20000000800 */
[----:B--2---:R-:W-:-:S03]  /*0570*/  FFMA R23, R5, R24, R26 ;  /* 0x0000001805177223 */ /* 0x004fc6000000001a */
[----:B------:R-:W1:Y:S04]  /*0580*/  LDS R26, [R4+0x8] ;  /* 0x00000800041a7984 */ /* 0x000e680000000800 */
[----:B------:R-:W-:Y:S04]  /*0590*/  LDS R5, [R4+0xc] ;  /* 0x00000c0004057984 */ /* 0x000fe80000000800 */
[----:B------:R-:W2:Y:S01]  /*05a0*/  LDS R24, [R2+0xc] ;  /* 0x00000c0002187984 */ /* 0x000ea20000000800 */
[----:B0-----:R-:W-:-:S03]  /*05b0*/  FFMA R23, R18, R19, R23 ;  /* 0x0000001312177223 */ /* 0x001fc60000000017 */
[----:B------:R-:W-:Y:S04]  /*05c0*/  LDS R18, [R4+0x10] ;  /* 0x0000100004127984 */ /* 0x000fe80000000800 */
[----:B------:R-:W0:Y:S01]  /*05d0*/  LDS R19, [R2+0x10] ;  /* 0x0000100002137984 */ /* 0x000e220000000800 */
[----:B-1----:R-:W-:-:S03]  /*05e0*/  FFMA R26, R26, R25, R23 ;  /* 0x000000191a1a7223 */ /* 0x002fc60000000017 */
[----:B------:R-:W-:Y:S04]  /*05f0*/  LDS R23, [R2+0x14] ;  /* 0x0000140002177984 */ /* 0x000fe80000000800 */
[----:B------:R-:W-:Y:S01]  /*0600*/  LDS R25, [R4+0x1c] ;  /* 0x00001c0004197984 */ /* 0x000fe20000000800 */
[----:B--2---:R-:W-:-:S03]  /*0610*/  FFMA R5, R5, R24, R26 ;  /* 0x0000001805057223 */ /* 0x004fc6000000001a */
[----:B------:R-:W1:Y:S04]  /*0620*/  LDS R24, [R4+0x14] ;  /* 0x0000140004187984 */ /* 0x000e680000000800 */
[----:B------:R-:W-:Y:S01]  /*0630*/  LDS R26, [R2+0x1c] ;  /* 0x00001c00021a7984 */ /* 0x000fe20000000800 */
[----:B0-----:R-:W-:-:S03]  /*0640*/  FFMA R5, R18, R19, R5 ;  /* 0x0000001312057223 */ /* 0x001fc60000000005 */
[----:B------:R0:W-:Y:S04]  /*0650*/  LDS R18, [R4+0x18] ;  /* 0x0000180004127984 */ /* 0x0001e80000000800 */
[----:B------:R2:W3:Y:S01]  /*0660*/  LDS R19, [R2+0x18] ;  /* 0x0000180002137984 */ /* 0x0004e20000000800 */
[----:B0-----:R-:W-:Y:S02]  /*0670*/  IADD3 R4, PT, PT, R4, 0x40, RZ ;  /* 0x0000004004047810 */ /* 0x001fe40007ffe0ff */
[----:B--2---:R-:W-:Y:S01]  /*0680*/  IADD3 R2, PT, PT, R2, 0x40, RZ ;  /* 0x0000004002027810 */ /* 0x004fe20007ffe0ff */
[----:B-1----:R-:W-:-:S04]  /*0690*/  FFMA R5, R24, R23, R5 ;  /* 0x0000001718057223 */ /* 0x002fc80000000005 */
[----:B---3--:R-:W-:-:S04]  /*06a0*/  FFMA R18, R18, R19, R5 ;  /* 0x0000001312127223 */ /* 0x008fc80000000005 */
[----:B------:R-:W-:Y:S01]  /*06b0*/  FFMA R18, R25, R26, R18 ;  /* 0x0000001a19127223 */ /* 0x000fe20000000012 */
[----:B------:R-:W-:Y:S06]  /*06c0*/  @P0 BRA `(.L_x_1) ;  /* 0xfffffffc002c0947 */ /* 0x000fec000383ffff */
[----:B------:R-:W-:-:S07]  /*06d0*/  MOV R19, R10 ;  /* 0x0000000a00137202 */ /* 0x000fce0000000f00 */
.L_x_0:
[----:B------:R-:W-:-:S13]  /*06e0*/  ISETP.NE.AND P0, PT, R20, RZ, PT ;  /* 0x000000ff1400720c */ /* 0x000fda0003f05270 */
[----:B------:R-:W-:Y:S05]  /*06f0*/  @!P0 BRA `(.L_x_2) ;  /* 0x0000000400088947 */ /* 0x000fea0003800000 */
[----:B------:R-:W-:Y:S02]  /*0700*/  IADD3 R2, PT, PT, R20, -0x1, RZ ;  /* 0xffffffff14027810 */ /* 0x000fe40007ffe0ff */
[----:B------:R-:W-:Y:S02]  /*0710*/  ISETP.NE.AND P1, PT, R21, RZ, PT ;  /* 0x000000ff1500720c */ /* 0x000fe40003f25270 */
[----:B------:R-:W-:-:S13]  /*0720*/  ISETP.GE.U32.AND P0, PT, R2, 0x7, PT ;  /* 0x000000070200780c */ /* 0x000fda0003f06070 */
[----:B------:R-:W-:Y:S05]  /*0730*/  @!P0 BRA `(.L_x_3) ;  /* 0x00000000006c8947 */ /* 0x000fea0003800000 */
[C---:B0-----:R-:W-:Y:S02]  /*0740*/  LEA R3, R19.reuse, R11, 0x2 ;  /* 0x0000000b13037211 */ /* 0x041fe400078e10ff */
[C---:B------:R-:W-:Y:S02]  /*0750*/  LEA R2, R19.reuse, R12, 0x2 ;  /* 0x0000000c13027211 */ /* 0x040fe400078e10ff */
[----:B------:R-:W-:Y:S01]  /*0760*/  IADD3 R19, PT, PT, R19, 0x8, RZ ;  /* 0x0000000813137810 */ /* 0x000fe20007ffe0ff */
[----:B------:R-:W-:Y:S04]  /*0770*/  LDS R5, [R3] ;  /* 0x0000000003057984 */ /* 0x000fe80000000800 */
[----:B------:R-:W0:Y:S04]  /*0780*/  LDS R4, [R2] ;  /* 0x0000000002047984 */ /* 0x000e280000000800 */
[----:B------:R-:W-:Y:S04]  /*0790*/  LDS R23, [R3+0x4] ;  /* 0x0000040003177984 */ /* 0x000fe80000000800 */
[----:B------:R-:W1:Y:S04]  /*07a0*/  LDS R24, [R2+0x4] ;  /* 0x0000040002187984 */ /* 0x000e680000000800 */
[----:B------:R-:W-:Y:S04]  /*07b0*/  LDS R25, [R3+0x8] ;  /* 0x0000080003197984 */ /* 0x000fe80000000800 */
[----:B------:R-:W2:Y:S04]  /*07c0*/  LDS R26, [R2+0x8] ;  /* 0x00000800021a7984 */ /* 0x000ea80000000800 */
[----:B------:R-:W-:Y:S04]  /*07d0*/  LDS R27, [R2+0x14] ;  /* 0x00001400021b7984 */ /* 0x000fe80000000800 */
[----:B------:R-:W-:Y:S01]  /*07e0*/  LDS R28, [R2+0x1c] ;  /* 0x00001c00021c7984 */ /* 0x000fe20000000800 */
        /* <DEDUP_REMOVED lines=8> */
[----:B------:R-:W2:Y:S01]  /*0870*/  LDS R25, [R3+0x14] ;  /* 0x0000140003197984 */ /* 0x000ea20000000800 */
[----:B0-----:R-:W-:-:S03]  /*0880*/  FFMA R26, R5, R4, R26 ;  /* 0x00000004051a7223 */ /* 0x001fc6000000001a */
[----:B------:R-:W0:Y:S04]  /*0890*/  LDS R5, [R3+0x18] ;  /* 0x0000180003057984 */ /* 0x000e280000000800 */
[----:B------:R-:W3:Y:S01]  /*08a0*/  LDS R4, [R3+0x1c] ;  /* 0x00001c0003047984 */ /* 0x000ee20000000800 */
[----:B-1----:R-:W-:-:S04]  /*08b0*/  FFMA R18, R23, R18, R26 ;  /* 0x0000001217127223 */ /* 0x002fc8000000001a */
[----:B--2---:R-:W-:-:S04]  /*08c0*/  FFMA R18, R25, R27, R18 ;  /* 0x0000001b19127223 */ /* 0x004fc80000000012 */
[----:B0-----:R-:W-:-:S04]  /*08d0*/  FFMA R5, R5, R24, R18 ;  /* 0x0000001805057223 */ /* 0x001fc80000000012 */
[----:B---3--:R-:W-:-:S07]  /*08e0*/  FFMA R18, R4, R28, R5 ;  /* 0x0000001c04127223 */ /* 0x008fce0000000005 */
.L_x_3:
        /* <DEDUP_REMOVED lines=15> */
[----:B------:R-:W3:Y:S01]  /*09e0*/  LDS R28, [R24+0xc] ;  /* 0x00000c00181c7984 */ /* 0x000ee20000000800 */
[----:B0-----:R-:W-:-:S04]  /*09f0*/  FFMA R23, R23, R25, R18 ;  /* 0x0000001917177223 */ /* 0x001fc80000000012 */
[----:B-1----:R-:W-:-:S04]  /*0a00*/  FFMA R26, R26, R27, R23 ;  /* 0x0000001b1a1a7223 */ /* 0x002fc80000000017 */
[----:B--2---:R-:W-:-:S04]  /*0a10*/  FFMA R3, R3, R4, R26 ;  /* 0x0000000403037223 */ /* 0x004fc8000000001a */
[----:B---3--:R-:W-:-:S07]  /*0a20*/  FFMA R18, R2, R28, R3 ;  /* 0x0000001c02127223 */ /* 0x008fce0000000003 */
.L_x_4:
[----:B------:R-:W-:Y:S05]  /*0a30*/  @!P1 BRA `(.L_x_2) ;  /* 0x0000000000389947 */ /* 0x000fea0003800000 */
[C---:B------:R-:W-:Y:S02]  /*0a40*/  LEA R23, R19.reuse, R11, 0x2 ;  /* 0x0000000b13177211 */ /* 0x040fe400078e10ff */
[----:B------:R-:W-:Y:S02]  /*0a50*/  LEA R19, R19, R12, 0x2 ;  /* 0x0000000c13137211 */ /* 0x000fe400078e10ff */
[----:B------:R-:W-:Y:S01]  /*0a60*/  ISETP.NE.AND P0, PT, R22, 0x1, PT ;  /* 0x000000011600780c */ /* 0x000fe20003f05270 */
[----:B0-----:R-:W-:Y:S04]  /*0a70*/  LDS R3, [R23] ;  /* 0x0000000017037984 */ /* 0x001fe80000000800 */
[----:B------:R-:W0:Y:S02]  /*0a80*/  LDS R2, [R19] ;  /* 0x0000000013027984 */ /* 0x000e240000000800 */
[----:B0-----:R-:W-:-:S06]  /*0a90*/  FFMA R18, R3, R2, R18 ;  /* 0x0000000203127223 */ /* 0x001fcc0000000012 */
[----:B------:R-:W-:Y:S05]  /*0aa0*/  @!P0 BRA `(.L_x_2) ;  /* 0x00000000001c8947 */ /* 0x000fea0003800000 */
[----:B------:R-:W-:Y:S01]  /*0ab0*/  ISETP.NE.AND P0, PT, R22, 0x2, PT ;  /* 0x000000021600780c */ /* 0x000fe20003f05270 */
[----:B------:R-:W-:Y:S04]  /*0ac0*/  LDS R3, [R23+0x4] ;  /* 0x0000040017037984 */ /* 0x000fe80000000800 */
[----:B------:R-:W0:Y:S08]  /*0ad0*/  LDS R2, [R19+0x4] ;  /* 0x0000040013027984 */ /* 0x000e300000000800 */
[----:B------:R-:W-:Y:S04]  /*0ae0*/  @P0 LDS R5, [R23+0x8] ;  /* 0x0000080017050984 */ /* 0x000fe80000000800 */
[----:B------:R-:W1:Y:S01]  /*0af0*/  @P0 LDS R4, [R19+0x8] ;  /* 0x0000080013040984 */ /* 0x000e620000000800 */
[----:B0-----:R-:W-:-:S04]  /*0b00*/  FFMA R18, R3, R2, R18 ;  /* 0x0000000203127223 */ /* 0x001fc80000000012 */
[----:B-1----:R-:W-:-:S07]  /*0b10*/  @P0 FFMA R18, R5, R4, R18 ;  /* 0x0000000405120223 */ /* 0x002fce0000000012 */
.L_x_2:
[----:B------:R-:W-:Y:S05]  /*0b20*/  BRA.U UP0, `(.L_x_5) ;  /* 0xfffffff500c07547 */ /* 0x000fea000b83ffff */
[----:B0-----:R-:W0:Y:S01]  /*0b30*/  LDC.64 R2, c[0x0][0x390] ;  /* 0x0000e400ff027b82 */ /* 0x001e220000000a00 */
[----:B------:R-:W-:-:S04]  /*0b40*/  IMAD R9, R6, UR8, R9 ;  /* 0x0000000806097c24 */ /* 0x000fc8000f8e0209 */
[----:B0-----:R-:W-:-:S05]  /*0b50*/  IMAD.WIDE R2, R9, 0x4, R2 ;  /* 0x0000000409027825 */ /* 0x001fca00078e0202 */
[----:B------:R-:W-:Y:S01]  /*0b60*/  STG.E desc[UR6][R2.64], R18 ;  /* 0x0000001202007986 */ /* 0x000fe2000c101906 */
[----:B------:R-:W-:Y:S05]  /*0b70*/  EXIT ;  /* 0x000000000000794d */ /* 0x000fea0003800000 */
.L_x_6:
[----:B------:R-:W-:-:S00]  /*0b80*/  BRA `(.L_x_6) ;  /* 0xfffffffc00fc7947 */ /* 0x000fc0000383ffff */
[----:B------:R-:W-:-:S00]  /*0b90*/  NOP ;  /* 0x0000000000007918 */ /* 0x000fc00000000000 */
        /* <DEDUP_REMOVED lines=14> */
.L_x_26:


//--------------------- .text._Z20multiplyMatrices3PadPfS_S_i --------------------------
	.section	.text._Z20multiplyMatrices3PadPfS_S_i,"ax",@progbits
	.align	128
        .global         _Z20multiplyMatrices3PadPfS_S_i
        .type           _Z20multiplyMatrices3PadPfS_S_i,@function
        .size           _Z20multiplyMatrices3PadPfS_S_i,(.L_x_27 - _Z20multiplyMatrices3PadPfS_S_i)
        .other          _Z20multiplyMatrices3PadPfS_S_i,@"STO_CUDA_ENTRY STV_DEFAULT"
_Z20multiplyMatrices3PadPfS_S_i:
.text._Z20multiplyMatrices3PadPfS_S_i:
        /* <DEDUP_REMOVED lines=29> */
[----:B------:R-:W-:Y:S01]  /*01d0*/  IMAD R11, R16, 0x84, R11 ;  /* 0x00000084100b7824 */ /* 0x000fe200078e020b */
[----:B------:R-:W-:-:S04]  /*01e0*/  LEA R12, R0, R3, 0x2 ;  /* 0x00000003000c7211 */ /* 0x000fc800078e10ff */
[----:B------:R-:W-:Y:S01]  /*01f0*/  LEA R14, R0, R11, 0x2 ;  /* 0x0000000b000e7211 */ /* 0x000fe200078e10ff */
[----:B------:R-:W-:Y:S01]  /*0200*/  IMAD R16, R16, 0x84, R12 ;  /* 0x0000008410107824 */ /* 0x000fe200078e020c */
[----:B------:R-:W-:Y:S02]  /*0210*/  IADD3 R15, PT, PT, R11, 0x20, RZ ;  /* 0x000000200b0f7810 */ /* 0x000fe40007ffe0ff */
[----:B-12---:R-:W-:-:S07]  /*0220*/  IADD3 R17, PT, PT, R12, 0x420, RZ ;  /* 0x000004200c117810 */ /* 0x006fce0007ffe0ff */
.L_x_12:
        /* <DEDUP_REMOVED lines=21> */
.L_x_8:
        /* <DEDUP_REMOVED lines=54> */
.L_x_7:
[----:B------:R-:W-:-:S13]  /*06e0*/  ISETP.NE.AND P0, PT, R20, RZ, PT ;  /* 0x000000ff1400720c */ /* 0x000fda0003f05270 */
[----:B------:R-:W-:Y:S05]  /*06f0*/  @!P0 BRA `(.L_x_9) ;  /* 0x0000000400088947 */ /* 0x000fea0003800000 */
[----:B------:R-:W-:Y:S02]  /*0700*/  IADD3 R2, PT, PT, R20, -0x1, RZ ;  /* 0xffffffff14027810 */ /* 0x000fe40007ffe0ff */
[----:B------:R-:W-:Y:S02]  /*0710*/  ISETP.NE.AND P1, PT, R21, RZ, PT ;  /* 0x000000ff1500720c */ /* 0x000fe40003f25270 */
[----:B------:R-:W-:-:S13]  /*0720*/  ISETP.GE.U32.AND P0, PT, R2, 0x7, PT ;  /* 0x000000070200780c */ /* 0x000fda0003f06070 */
[----:B------:R-:W-:Y:S05]  /*0730*/  @!P0 BRA `(.L_x_10) ;  /* 0x00000000006c8947 */ /* 0x000fea0003800000 */
[C---:B0-----:R-:W-:Y:S01]  /*0740*/  LEA R3, R19.reuse, R11, 0x2 ;  /* 0x0000000b13037211 */ /* 0x041fe200078e10ff */
[C---:B------:R-:W-:Y:S01]  /*0750*/  IMAD R2, R19.reuse, 0x84, R12 ;  /* 0x0000008413027824 */ /* 0x040fe200078e020c */
[----:B------:R-:W-:-:S03]  /*0760*/  IADD3 R19, PT, PT, R19, 0x8, RZ ;  /* 0x0000000813137810 */ /* 0x000fc60007ffe0ff */
        /* <DEDUP_REMOVED lines=24> */
.L_x_10:
        /* <DEDUP_REMOVED lines=20> */
.L_x_11:
[----:B------:R-:W-:Y:S05]  /*0a30*/  @!P1 BRA `(.L_x_9) ;  /* 0x0000000000389947 */ /* 0x000fea0003800000 */
[C---:B------:R-:W-:Y:S01]  /*0a40*/  LEA R23, R19.reuse, R11, 0x2 ;  /* 0x0000000b13177211 */ /* 0x040fe200078e10ff */
[----:B------:R-:W-:Y:S01]  /*0a50*/  IMAD R19, R19, 0x84, R12 ;  /* 0x0000008413137824 */ /* 0x000fe200078e020c */
[----:B------:R-:W-:-:S03]  /*0a60*/  ISETP.NE.AND P0, PT, R22, 0x1, PT ;  /* 0x000000011600780c */ /* 0x000fc60003f05270 */
[----:B0-----:R-:W-:Y:S04]  /*0a70*/  LDS R3, [R23] ;  /* 0x0000000017037984 */ /* 0x001fe80000000800 */
[----:B------:R-:W0:Y:S02]  /*0a80*/  LDS R2, [R19] ;  /* 0x0000000013027984 */ /* 0x000e240000000800 */
[----:B0-----:R-:W-:-:S04]  /*0a90*/  FFMA R18, R3, R2, R18 ;  /* 0x0000000203127223 */ /* 0x001fc80000000012 */
        /* <DEDUP_REMOVED lines=8> */
.L_x_9:
[----:B------:R-:W-:Y:S05]  /*0b20*/  BRA.U UP0, `(.L_x_12) ;  /* 0xfffffff500c07547 */ /* 0x000fea000b83ffff */
[----:B0-----:R-:W0:Y:S01]  /*0b30*/  LDC.64 R2, c[0x0][0x390] ;  /* 0x0000e400ff027b82 */ /* 0x001e220000000a00 */
[----:B------:R-:W-:-:S04]  /*0b40*/  IMAD R9, R6, UR8, R9 ;  /* 0x0000000806097c24 */ /* 0x000fc8000f8e0209 */
[----:B0-----:R-:W-:-:S05]  /*0b50*/  IMAD.WIDE R2, R9, 0x4, R2 ;  /* 0x0000000409027825 */ /* 0x001fca00078e0202 */
[----:B------:R-:W-:Y:S01]  /*0b60*/  STG.E desc[UR6][R2.64], R18 ;  /* 0x0000001202007986 */ /* 0x000fe2000c101906 */
[----:B------:R-:W-:Y:S05]  /*0b70*/  EXIT ;  /* 0x000000000000794d */ /* 0x000fea0003800000 */
.L_x_13:
        /* <DEDUP_REMOVED lines=16> */
.L_x_27:


//--------------------- .text._Z23multiplyMatrices2SharedPfS_S_i --------------------------
	.section	.text._Z23multiplyMatrices2SharedPfS_S_i,"ax",@progbits
	.align	128
        .global         _Z23multiplyMatrices2SharedPfS_S_i
        .type           _Z23multiplyMatrices2SharedPfS_S_i,@function
        .size           _Z23multiplyMatrices2SharedPfS_S_i,(.L_x_28 - _Z23multiplyMatrices2SharedPfS_S_i)
        .other          _Z23multiplyMatrices2SharedPfS_S_i,@"STO_CUDA_ENTRY STV_DEFAULT"
_Z23multiplyMatrices2SharedPfS_S_i:
.text._Z23multiplyMatrices2SharedPfS_S_i:
        /* <DEDUP_REMOVED lines=13> */
[----:B------:R-:W0:Y:S01]  /*00d0*/  S2UR UR6, SR_CgaCtaId ;  /* 0x00000000000679c3 */ /* 0x000e220000008800 */
[----:B------:R-:W-:Y:S01]  /*00e0*/  UMOV UR4, 0x400 ;  /* 0x0000040000047882 */ /* 0x000fe20000000000 */
[C---:B------:R-:W-:Y:S01]  /*00f0*/  LOP3.LUT R2, R3.reuse, 0xfffffff0, RZ, 0xc0, !PT ;  /* 0xfffffff003027812 */ /* 0x040fe200078ec0ff */
[----:B------:R-:W-:Y:S01]  /*0100*/  UIADD3 UR5, UPT, UPT, UR4, 0x1000, URZ ;  /* 0x0000100004057890 */ /* 0x000fe2000fffe0ff */
[----:B------:R-:W-:Y:S02]  /*0110*/  HFMA2 R25, -RZ, RZ, 0, 0 ;  /* 0x00000000ff197431 */ /* 0x000fe400000001ff */
[----:B------:R-:W-:Y:S01]  /*0120*/  IMAD R18, R20, UR10, R14 ;  /* 0x0000000a14127c24 */ /* 0x000fe2000f8e020e */
[C---:B------:R-:W-:Y:S01]  /*0130*/  LOP3.LUT R13, R3.reuse, 0xf, RZ, 0xc0, !PT ;  /* 0x0000000f030d7812 */ /* 0x040fe200078ec0ff */
[----:B------:R-:W1:Y:S01]  /*0140*/  LDCU UR7, c[0x0][0x370] ;  /* 0x00006e00ff0777ac */ /* 0x000e620008000800 */
[C---:B------:R-:W-:Y:S02]  /*0150*/  LOP3.LUT R12, R3.reuse, 0x7, RZ, 0xc0, !PT ;  /* 0x00000007030c7812 */ /* 0x040fe400078ec0ff */
[C---:B------:R-:W-:Y:S01]  /*0160*/  LOP3.LUT R7, R3.reuse, 0x7f0, RZ, 0xc0, !PT ;  /* 0x000007f003077812 */ /* 0x040fe200078ec0ff */
[----:B------:R-:W2:Y:S01]  /*0170*/  LDCU.64 UR8, c[0x0][0x358] ;  /* 0x00006b00ff0877ac */ /* 0x000ea20008000a00 */
[----:B------:R-:W-:-:S02]  /*0180*/  LOP3.LUT R6, R3, 0x3, RZ, 0xc0, !PT ;  /* 0x0000000303067812 */ /* 0x000fc400078ec0ff */
[----:B------:R-:W-:Y:S01]  /*0190*/  IADD3 R2, PT, PT, -R2, RZ, RZ ;  /* 0x000000ff02027210 */ /* 0x000fe20007ffe1ff */
[----:B0-----:R-:W-:Y:S02]  /*01a0*/  ULEA UR4, UR6, UR4, 0x18 ;  /* 0x0000000406047291 */ /* 0x001fe4000f8ec0ff */
[----:B------:R-:W-:-:S04]  /*01b0*/  ULEA UR5, UR6, UR5, 0x18 ;  /* 0x0000000506057291 */ /* 0x000fc8000f8ec0ff */
[----:B------:R-:W-:Y:S01]  /*01c0*/  LEA R17, R14, UR4, 0x7 ;  /* 0x000000040e117c11 */ /* 0x000fe2000f8e38ff */
[----:B------:R-:W-:Y:S01]  /*01d0*/  UMOV UR4, URZ ;  /* 0x000000ff00047c82 */ /* 0x000fe20008000000 */
[C---:B------:R-:W-:Y:S02]  /*01e0*/  LEA R15, R0.reuse, UR5, 0x2 ;  /* 0x00000005000f7c11 */ /* 0x040fe4000f8e10ff */
[----:B------:R-:W-:Y:S02]  /*01f0*/  LEA R16, R0, R17, 0x2 ;  /* 0x0000001100107211 */ /* 0x000fe400078e10ff */
[----:B------:R-:W-:Y:S02]  /*0200*/  IADD3 R4, PT, PT, R17, 0x20, RZ ;  /* 0x0000002011047810 */ /* 0x000fe40007ffe0ff */
[----:B------:R-:W-:Y:S02]  /*0210*/  LEA R14, R14, R15, 0x7 ;  /* 0x0000000f0e0e7211 */ /* 0x000fe400078e38ff */
[----:B-12---:R-:W-:-:S07]  /*0220*/  IADD3 R5, PT, PT, R15, 0x400, RZ ;  /* 0x000004000f057810 */ /* 0x006fce0007ffe0ff */
.L_x_19:
        /* <DEDUP_REMOVED lines=20> */
[----:B------:R-:W-:-:S07]  /*0370*/  MOV R21, R2 ;  /* 0x0000000200157202 */ /* 0x000fce0000000f00 */
.L_x_15:
[----:B------:R-:W-:Y:S01]  /*0380*/  LDS R24, [R23+-0x400] ;  /* 0xfffc000017187984 */ /* 0x000fe20000000800 */
[----:B------:R-:W-:-:S03]  /*0390*/  IADD3 R21, PT, PT, R21, 0x10, RZ ;  /* 0x0000001015157810 */ /* 0x000fc60007ffe0ff */
[----:B0-----:R-:W0:Y:S01]  /*03a0*/  LDS.128 R8, [R22+-0x20] ;  /* 0xffffe00016087984 */ /* 0x001e220000000c00 */
[----:B------:R-:W-:-:S03]  /*03b0*/  ISETP.NE.AND P0, PT, R21, RZ, PT ;  /* 0x000000ff1500720c */ /* 0x000fc60003f05270 */
[----:B------:R-:W1:Y:S01]  /*03c0*/  LDS R27, [R23+-0x380] ;  /* 0xfffc8000171b7984 */ /* 0x000e620000000800 */
[----:B0-----:R-:W-:-:S03]  /*03d0*/  FFMA R8, R8, R24, R25 ;  /* 0x0000001808087223 */ /* 0x001fc60000000019 */
[----:B------:R-:W0:Y:S01]  /*03e0*/  LDS R24, [R23+-0x300] ;  /* 0xfffd000017187984 */ /* 0x000e220000000800 */
[----:B-1----:R-:W-:-:S03]  /*03f0*/  FFMA R9, R27, R9, R8 ;  /* 0x000000091b097223 */ /* 0x002fc60000000008 */
[----:B------:R-:W1:Y:S04]  /*0400*/  LDS R25, [R23+-0x280] ;  /* 0xfffd800017197984 */ /* 0x000e680000000800 */
[----:B------:R-:W-:Y:S01]  /*0410*/  LDS R27, [R23+-0x180] ;  /* 0xfffe8000171b7984 */ /* 0x000fe20000000800 */
[----:B0-----:R-:W-:-:S03]  /*0420*/  FFMA R10, R24, R10, R9 ;  /* 0x0000000a180a7223 */ /* 0x001fc60000000009 */
[----:B------:R-:W-:Y:S01]  /*0430*/  LDS R24, [R23+-0x200] ;  /* 0xfffe000017187984 */ /* 0x000fe20000000800 */
[----:B-1----:R-:W-:-:S03]  /*0440*/  FFMA R25, R25, R11, R10 ;  /* 0x0000000b19197223 */ /* 0x002fc6000000000a */
[----:B------:R-:W0:Y:S02]  /*0450*/  LDS.128 R8, [R22+-0x10] ;  /* 0xfffff00016087984 */ /* 0x000e240000000c00 */
[----:B0-----:R-:W-:Y:S02]  /*0460*/  FFMA R8, R8, R24, R25 ;  /* 0x0000001808087223 */ /* 0x001fe40000000019 */
[----:B------:R-:W0:Y:S02]  /*0470*/  LDS R24, [R23+-0x100] ;  /* 0xffff000017187984 */ /* 0x000e240000000800 */
[----:B------:R-:W-:Y:S02]  /*0480*/  FFMA R9, R27, R9, R8 ;  /* 0x000000091b097223 */ /* 0x000fe40000000008 */
[----:B------:R-:W1:Y:S04]  /*0490*/  LDS R25, [R23+-0x80] ;  /* 0xffff800017197984 */ /* 0x000e680000000800 */
[----:B------:R-:W-:Y:S01]  /*04a0*/  LDS R27, [R23+0x80] ;  /* 0x00008000171b7984 */ /* 0x000fe20000000800 */
[----:B0-----:R-:W-:-:S03]  /*04b0*/  FFMA R10, R24, R10, R9 ;  /* 0x0000000a180a7223 */ /* 0x001fc60000000009 */
[----:B------:R-:W-:Y:S01]  /*04c0*/  LDS R24, [R23] ;  /* 0x0000000017187984 */ /* 0x000fe20000000800 */
[----:B-1----:R-:W-:-:S03]  /*04d0*/  FFMA R25, R25, R11, R10 ;  /* 0x0000000b19197223 */ /* 0x002fc6000000000a */
[----:B------:R-:W0:Y:S02]  /*04e0*/  LDS.128 R8, [R22] ;  /* 0x0000000016087984 */ /* 0x000e240000000c00 */
[----:B0-----:R-:W-:Y:S02]  /*04f0*/  FFMA R8, R8, R24, R25 ;  /* 0x0000001808087223 */ /* 0x001fe40000000019 */
[----:B------:R-:W0:Y:S02]  /*0500*/  LDS R24, [R23+0x100] ;  /* 0x0001000017187984 */ /* 0x000e240000000800 */
[----:B------:R-:W-:Y:S02]  /*0510*/  FFMA R9, R27, R9, R8 ;  /* 0x000000091b097223 */ /* 0x000fe40000000008 */
[----:B------:R-:W1:Y:S04]  /*0520*/  LDS R25, [R23+0x180] ;  /* 0x0001800017197984 */ /* 0x000e680000000800 */
[----:B------:R-:W-:Y:S01]  /*0530*/  LDS R27, [R23+0x280] ;  /* 0x00028000171b7984 */ /* 0x000fe20000000800 */
[----:B0-----:R-:W-:-:S03]  /*0540*/  FFMA R10, R24, R10, R9 ;  /* 0x0000000a180a7223 */ /* 0x001fc60000000009 */
[----:B------:R-:W-:Y:S01]  /*0550*/  LDS R24, [R23+0x200] ;  /* 0x0002000017187984 */ /* 0x000fe20000000800 */
[----:B-1----:R-:W-:-:S03]  /*0560*/  FFMA R25, R25, R11, R10 ;  /* 0x0000000b19197223 */ /* 0x002fc6000000000a */
[----:B------:R0:W1:Y:S02]  /*0570*/  LDS.128 R8, [R22+0x10] ;  /* 0x0000100016087984 */ /* 0x0000640000000c00 */
[----:B0-----:R-:W-:Y:S01]  /*0580*/  IADD3 R22, PT, PT, R22, 0x40, RZ ;  /* 0x0000004016167810 */ /* 0x001fe20007ffe0ff */
[----:B-1----:R-:W-:Y:S02]  /*0590*/  FFMA R8, R8, R24, R25 ;  /* 0x0000001808087223 */ /* 0x002fe40000000019 */
[----:B------:R-:W0:Y:S02]  /*05a0*/  LDS R24, [R23+0x300] ;  /* 0x0003000017187984 */ /* 0x000e240000000800 */
[----:B------:R-:W-:Y:S02]  /*05b0*/  FFMA R9, R27, R9, R8 ;  /* 0x000000091b097223 */ /* 0x000fe40000000008 */
[----:B------:R1:W2:Y:S02]  /*05c0*/  LDS R25, [R23+0x380] ;  /* 0x0003800017197984 */ /* 0x0002a40000000800 */
[----:B-1----:R-:W-:Y:S01]  /*05d0*/  IADD3 R23, PT, PT, R23, 0x800, RZ ;  /* 0x0000080017177810 */ /* 0x002fe20007ffe0ff */
[----:B0-----:R-:W-:-:S04]  /*05e0*/  FFMA R10, R24, R10, R9 ;  /* 0x0000000a180a7223 */ /* 0x001fc80000000009 */
[----:B--2---:R-:W-:Y:S01]  /*05f0*/  FFMA R25, R25, R11, R10 ;  /* 0x0000000b19197223 */ /* 0x004fe2000000000a */
[----:B------:R-:W-:Y:S06]  /*0600*/  @P0 BRA `(.L_x_15) ;  /* 0xfffffffc005c0947 */ /* 0x000fec000383ffff */
[----:B------:R-:W-:-:S07]  /*0610*/  MOV R22, R7 ;  /* 0x0000000700167202 */ /* 0x000fce0000000f00 */
.L_x_14:
[----:B------:R-:W-:-:S13]  /*0620*/  ISETP.NE.AND P0, PT, R13, RZ, PT ;  /* 0x000000ff0d00720c */ /* 0x000fda0003f05270 */
[----:B------:R-:W-:Y:S05]  /*0630*/  @!P0 BRA `(.L_x_16) ;  /* 0x0000000000dc8947 */ /* 0x000fea0003800000 */
[----:B------:R-:W-:Y:S02]  /*0640*/  IADD3 R8, PT, PT, R13, -0x1, RZ ;  /* 0xffffffff0d087810 */ /* 0x000fe40007ffe0ff */
[----:B------:R-:W-:Y:S02]  /*0650*/  ISETP.NE.AND P1, PT, R12, RZ, PT ;  /* 0x000000ff0c00720c */ /* 0x000fe40003f25270 */
[----:B------:R-:W-:-:S13]  /*0660*/  ISETP.GE.U32.AND P0, PT, R8, 0x7, PT ;  /* 0x000000070800780c */ /* 0x000fda0003f06070 */
[----:B------:R-:W-:Y:S05]  /*0670*/  @!P0 BRA `(.L_x_17) ;  /* 0x0000000000548947 */ /* 0x000fea0003800000 */
[C---:B------:R-:W-:Y:S02]  /*0680*/  LEA R21, R22.reuse, R15, 0x7 ;  /* 0x0000000f16157211 */ /* 0x040fe400078e38ff */
[C---:B------:R-:W-:Y:S02]  /*0690*/  LEA R23, R22.reuse, R17, 0x2 ;  /* 0x0000001116177211 */ /* 0x040fe400078e10ff */
[----:B------:R-:W-:Y:S01]  /*06a0*/  IADD3 R22, PT, PT, R22, 0x8, RZ ;  /* 0x0000000816167810 */ /* 0x000fe20007ffe0ff */
[----:B------:R-:W-:Y:S04]  /*06b0*/  LDS R24, [R21] ;  /* 0x0000000015187984 */ /* 0x000fe80000000800 */
[----:B0-----:R-:W0:Y:S04]  /*06c0*/  LDS.128 R8, [R23] ;  /* 0x0000000017087984 */ /* 0x001e280000000c00 */
[----:B------:R-:W1:Y:S04]  /*06d0*/  LDS R27, [R21+0x80] ;  /* 0x00008000151b7984 */ /* 0x000e680000000800 */
[----:B------:R-:W-:Y:S04]  /*06e0*/  LDS R29, [R21+0x180] ;  /* 0x00018000151d7984 */ /* 0x000fe80000000800 */
[----:B------:R-:W-:Y:S01]  /*06f0*/  LDS R26, [R21+0x380] ;  /* 0x00038000151a7984 */ /* 0x000fe20000000800 */
[----:B0-----:R-:W-:-:S03]  /*0700*/  FFMA R8, R8, R24, R25 ;  /* 0x0000001808087223 */ /* 0x001fc60000000019 */
[----:B------:R-:W0:Y:S01]  /*0710*/  LDS R24, [R21+0x100] ;  /* 0x0001000015187984 */ /* 0x000e220000000800 */
[----:B-1----:R-:W-:-:S03]  /*0720*/  FFMA R9, R27, R9, R8 ;  /* 0x000000091b097223 */ /* 0x002fc60000000008 */
[----:B------:R-:W-:Y:S04]  /*0730*/  LDS R25, [R21+0x200] ;  /* 0x0002000015197984 */ /* 0x000fe80000000800 */
[----:B------:R-:W-:Y:S01]  /*0740*/  LDS R27, [R21+0x280] ;  /* 0x00028000151b7984 */ /* 0x000fe20000000800 */
[----:B0-----:R-:W-:-:S03]  /*0750*/  FFMA R10, R24, R10, R9 ;  /* 0x0000000a180a7223 */ /* 0x001fc60000000009 */
[----:B------:R-:W-:Y:S01]  /*0760*/  LDS R24, [R21+0x300] ;  /* 0x0003000015187984 */ /* 0x000fe20000000800 */
[----:B------:R-:W-:-:S03]  /*0770*/  FFMA R29, R29, R11, R10 ;  /* 0x0000000b1d1d7223 */ /* 0x000fc6000000000a */
[----:B------:R-:W0:Y:S02]  /*0780*/  LDS.128 R8, [R23+0x10] ;  /* 0x0000100017087984 */ /* 0x000e240000000c00 */
[----:B0-----:R-:W-:-:S04]  /*0790*/  FFMA R8, R8, R25, R29 ;  /* 0x0000001908087223 */ /* 0x001fc8000000001d */
[----:B------:R-:W-:-:S04]  /*07a0*/  FFMA R9, R27, R9, R8 ;  /* 0x000000091b097223 */ /* 0x000fc80000000008 */
[----:B------:R-:W-:-:S04]  /*07b0*/  FFMA R10, R24, R10, R9 ;  /* 0x0000000a180a7223 */ /* 0x000fc80000000009 */
[----:B------:R-:W-:-:S07]  /*07c0*/  FFMA R25, R26, R11, R10 ;  /* 0x0000000b1a197223 */ /* 0x000fce000000000a */
.L_x_17:
[----:B------:R-:W-:Y:S05]  /*07d0*/  @!P1 BRA `(.L_x_16) ;  /* 0x0000000000749947 */ /* 0x000fea0003800000 */
[----:B------:R-:W-:Y:S02]  /*07e0*/  IADD3 R8, PT, PT, R12, -0x1, RZ ;  /* 0xffffffff0c087810 */ /* 0x000fe40007ffe0ff */
[----:B------:R-:W-:Y:S02]  /*07f0*/  ISETP.NE.AND P1, PT, R6, RZ, PT ;  /* 0x000000ff0600720c */ /* 0x000fe40003f25270 */
[----:B------:R-:W-:-:S13]  /*0800*/  ISETP.GE.U32.AND P0, PT, R8, 0x3, PT ;  /* 0x000000030800780c */ /* 0x000fda0003f06070 */
[----:B------:R-:W-:Y:S05]  /*0810*/  @!P0 BRA `(.L_x_18) ;  /* 0x0000000000308947 */ /* 0x000fea0003800000 */
[C---:B------:R-:W-:Y:S02]  /*0820*/  LEA R8, R22.reuse, R17, 0x2 ;  /* 0x0000001116087211 */ /* 0x040fe400078e10ff */
[C---:B------:R-:W-:Y:S02]  /*0830*/  LEA R21, R22.reuse, R15, 0x7 ;  /* 0x0000000f16157211 */ /* 0x040fe400078e38ff */
[----:B------:R-:W-:Y:S02]  /*0840*/  IADD3 R22, PT, PT, R22, 0x4, RZ ;  /* 0x0000000416167810 */ /* 0x000fe40007ffe0ff */
[----:B0-----:R-:W-:Y:S04]  /*0850*/  LDS.128 R8, [R8] ;  /* 0x0000000008087984 */ /* 0x001fe80000000c00 */
[----:B------:R-:W0:Y:S04]  /*0860*/  LDS R23, [R21] ;  /* 0x0000000015177984 */ /* 0x000e280000000800 */
[----:B------:R-:W1:Y:S04]  /*0870*/  LDS R27, [R21+0x80] ;  /* 0x00008000151b7984 */ /* 0x000e680000000800 */
[----:B------:R-:W2:Y:S04]  /*0880*/  LDS R26, [R21+0x100] ;  /* 0x00010000151a7984 */ /* 0x000ea80000000800 */
[----:B------:R-:W3:Y:S01]  /*0890*/  LDS R29, [R21+0x180] ;  /* 0x00018000151d7984 */ /* 0x000ee20000000800 */
[----:B0-----:R-:W-:-:S04]  /*08a0*/  FFMA R24, R8, R23, R25 ;  /* 0x0000001708187223 */ /* 0x001fc80000000019 */
[----:B-1----:R-:W-:-:S04]  /*08b0*/  FFMA R9, R27, R9, R24 ;  /* 0x000000091b097223 */ /* 0x002fc80000000018 */
[----:B--2---:R-:W-:-:S04]  /*08c0*/  FFMA R10, R26, R10, R9 ;  /* 0x0000000a1a0a7223 */ /* 0x004fc80000000009 */
[----:B---3--:R-:W-:-:S07]  /*08d0*/  FFMA R25, R29, R11, R10 ;  /* 0x0000000b1d197223 */ /* 0x008fce000000000a */
.L_x_18:
[----:B------:R-:W-:Y:S05]  /*08e0*/  @!P1 BRA `(.L_x_16) ;  /* 0x0000000000309947 */ /* 0x000fea0003800000 */
[C---:B------:R-:W-:Y:S02]  /*08f0*/  LEA R8, R22.reuse, R17, 0x2 ;  /* 0x0000001116087211 */ /* 0x040fe400078e10ff */
[----:B------:R-:W-:Y:S02]  /*0900*/  LEA R23, R22, R15, 0x7 ;  /* 0x0000000f16177211 */ /* 0x000fe400078e38ff */
[----:B------:R-:W-:Y:S02]  /*0910*/  ISETP.NE.AND P0, PT, R6, 0x1, PT ;  /* 0x000000010600780c */ /* 0x000fe40003f05270 */
[----:B0-----:R-:W-:Y:S04]  /*0920*/  LDS.128 R8, [R8] ;  /* 0x0000000008087984 */ /* 0x001fe80000000c00 */
[----:B------:R-:W0:Y:S02]  /*0930*/  LDS R21, [R23] ;  /* 0x0000000017157984 */ /* 0x000e240000000800 */
[----:B0-----:R-:W-:-:S05]  /*0940*/  FFMA R25, R8, R21, R25 ;  /* 0x0000001508197223 */ /* 0x001fca0000000019 */
[----:B------:R-:W-:Y:S05]  /*0950*/  @!P0 BRA `(.L_x_16) ;  /* 0x0000000000148947 */ /* 0x000fea0003800000 */
[----:B------:R-:W-:Y:S01]  /*0960*/  ISETP.NE.AND P0, PT, R6, 0x2, PT ;  /* 0x000000020600780c */ /* 0x000fe20003f05270 */
[----:B------:R-:W0:-:S12]  /*0970*/  LDS R8, [R23+0x80] ;  /* 0x0000800017087984 */ /* 0x000e180000000800 */
[----:B------:R-:W1:Y:S01]  /*0980*/  @P0 LDS R22, [R23+0x100] ;  /* 0x0001000017160984 */ /* 0x000e620000000800 */
[----:B0-----:R-:W-:-:S04]  /*0990*/  FFMA R25, R8, R9, R25 ;  /* 0x0000000908197223 */ /* 0x001fc80000000019 */
[----:B-1----:R-:W-:-:S07]  /*09a0*/  @P0 FFMA R25, R22, R10, R25 ;  /* 0x0000000a16190223 */ /* 0x002fce0000000019 */
.L_x_16:
[----:B------:R-:W-:Y:S05]  /*09b0*/  BRA.U UP0, `(.L_x_19) ;  /* 0xfffffff9001c7547 */ /* 0x000fea000b83ffff */
[----:B------:R-:W1:Y:S01]  /*09c0*/  LDC.64 R2, c[0x0][0x390] ;  /* 0x0000e400ff027b82 */ /* 0x000e620000000a00 */
[----:B------:R-:W-:-:S04]  /*09d0*/  IMAD R19, R20, UR5, R19 ;  /* 0x0000000514137c24 */ /* 0x000fc8000f8e0213 */
[----:B-1----:R-:W-:-:S05]  /*09e0*/  IMAD.WIDE R2, R19, 0x4, R2 ;  /* 0x0000000413027825 */ /* 0x002fca00078e0202 */
[----:B------:R-:W-:Y:S01]  /*09f0*/  STG.E desc[UR8][R2.64], R25 ;  /* 0x0000001902007986 */ /* 0x000fe2000c101908 */
[----:B------:R-:W-:Y:S05]  /*0a00*/  EXIT ;  /* 0x000000000000794d */ /* 0x000fea0003800000 */
.L_x_20:
        /* <DEDUP_REMOVED lines=15> */
.L_x_28:


//--------------------- .text._Z22multiplyMatrices1NaivePfS_S_i --------------------------
	.section	.text._Z22multiplyMatrices1NaivePfS_S_i,"ax",@progbits
	.align	128
        .global         _Z22multiplyMatrices1NaivePfS_S_i
        .type           _Z22multiplyMatrices1NaivePfS_S_i,@function
        .size           _Z22multiplyMatrices1NaivePfS_S_i,(.L_x_29 - _Z22multiplyMatrices1NaivePfS_S_i)
        .other          _Z22multiplyMatrices1NaivePfS_S_i,@"STO_CUDA_ENTRY STV_DEFAULT"
_Z22multiplyMatrices1NaivePfS_S_i:
.text._Z22multiplyMatrices1NaivePfS_S_i:
[----:B------:R-:W-:Y:S01]  /*0000*/  LDC R1, c[0x0][0x37c] ;  /* 0x0000df00ff017b82 */ /* 0x000fe20000000800 */
[----:B------:R-:W0:Y:S07]  /*0010*/  S2R R3, SR_TID.X ;  /* 0x0000000000037919 */ /* 0x000e2e0000002100 */
[----:B------:R-:W1:Y:S01]  /*0020*/  S2UR UR5, SR_CTAID.Y ;  /* 0x00000000000579c3 */ /* 0x000e620000002600 */
[----:B------:R-:W2:Y:S07]  /*0030*/  S2R R6, SR_TID.Y ;  /* 0x0000000000067919 */ /* 0x000eae0000002200 */
[----:B------:R-:W1:Y:S08]  /*0040*/  LDC R4, c[0x0][0x360] ;  /* 0x0000d800ff047b82 */ /* 0x000e700000000800 */
[----:B------:R-:W0:Y:S08]  /*0050*/  S2UR UR4, SR_CTAID.X ;  /* 0x00000000000479c3 */ /* 0x000e300000002500 */
[----:B------:R-:W3:Y:S01]  /*0060*/  LDC R0, c[0x0][0x398] ;  /* 0x0000e600ff007b82 */ /* 0x000ee20000000800 */
[----:B-1----:R-:W-:-:S02]  /*0070*/  IMAD R9, R4, UR5, RZ ;  /* 0x0000000504097c24 */ /* 0x002fc4000f8e02ff */
[----:B0-----:R-:W-:-:S03]  /*0080*/  IMAD R4, R4, UR4, R3 ;  /* 0x0000000404047c24 */ /* 0x001fc6000f8e0203 */
[----:B--2---:R-:W-:-:S04]  /*0090*/  IADD3 R3, PT, PT, R9, R6, RZ ;  /* 0x0000000609037210 */ /* 0x004fc80007ffe0ff */
[----:B------:R-:W-:-:S04]  /*00a0*/  VIMNMX R5, PT, PT, R4, R3, !PT ;  /* 0x0000000304057248 */ /* 0x000fc80007fe0100 */
[----:B---3--:R-:W-:-:S13]  /*00b0*/  ISETP.GE.AND P0, PT, R5, R0, PT ;  /* 0x000000000500720c */ /* 0x008fda0003f06270 */
[----:B------:R-:W-:Y:S05]  /*00c0*/  @P0 EXIT ;  /* 0x000000000000094d */ /* 0x000fea0003800000 */
[C---:B------:R-:W-:Y:S01]  /*00d0*/  ISETP.GE.U32.AND P1, PT, R0.reuse, 0x8, PT ;  /* 0x000000080000780c */ /* 0x040fe20003f26070 */
[----:B------:R-:W0:Y:S01]  /*00e0*/  LDCU.64 UR6, c[0x0][0x358] ;  /* 0x00006b00ff0677ac */ /* 0x000e220008000a00 */
[----:B------:R-:W-:Y:S01]  /*00f0*/  LOP3.LUT R2, R0, 0x7, RZ, 0xc0, !PT ;  /* 0x0000000700027812 */ /* 0x000fe200078ec0ff */
[----:B------:R-:W-:Y:S02]  /*0100*/  HFMA2 R10, -RZ, RZ, 0, 0 ;  /* 0x00000000ff0a7431 */ /* 0x000fe400000001ff */
[----:B------:R-:W-:Y:S01]  /*0110*/  IMAD R4, R4, R0, RZ ;  /* 0x0000000004047224 */ /* 0x000fe200078e02ff */
[----:B------:R-:W-:Y:S02]  /*0120*/  MOV R7, RZ ;  /* 0x000000ff00077202 */ /* 0x000fe40000000f00 */
[----:B------:R-:W-:-:S05]  /*0130*/  ISETP.NE.AND P0, PT, R2, RZ, PT ;  /* 0x000000ff0200720c */ /* 0x000fca0003f05270 */
[----:B------:R-:W-:Y:S08]  /*0140*/  @!P1 BRA `(.L_x_21) ;  /* 0x0000000000fc9947 */ /* 0x000ff00003800000 */
[----:B------:R-:W1:Y:S01]  /*0150*/  LDCU.64 UR4, c[0x0][0x380] ;  /* 0x00007000ff0477ac */ /* 0x000e620008000a00 */
[C---:B------:R-:W-:Y:S01]  /*0160*/  LOP3.LUT R7, R0.reuse, 0x7ffffff8, RZ, 0xc0, !PT ;  /* 0x7ffffff800077812 */ /* 0x040fe200078ec0ff */
[C-C-:B------:R-:W-:Y:S01]  /*0170*/  IMAD R11, R0.reuse, 0x3, R3.reuse ;  /* 0x00000003000b7824 */ /* 0x140fe200078e0203 */
[----:B------:R-:W-:Y:S01]  /*0180*/  IADD3 R9, PT, PT, R9, R0, R6 ;  /* 0x0000000009097210 */ /* 0x000fe20007ffe006 */
[C-C-:B------:R-:W-:Y:S01]  /*0190*/  IMAD R15, R0.reuse, 0x5, R3.reuse ;  /* 0x00000005000f7824 */ /* 0x140fe200078e0203 */
[CC--:B------:R-:W-:Y:S01]  /*01a0*/  LEA R5, R0.reuse, R3.reuse, 0x1 ;  /* 0x0000000300057211 */ /* 0x0c0fe200078e08ff */
[C-C-:B------:R-:W-:Y:S01]  /*01b0*/  IMAD R17, R0.reuse, 0x6, R3.reuse ;  /* 0x0000000600117824 */ /* 0x140fe200078e0203 */
[C---:B------:R-:W-:Y:S01]  /*01c0*/  LEA R13, R0.reuse, R3, 0x2 ;  /* 0x00000003000d7211 */ /* 0x040fe200078e10ff */
[----:B------:R-:W-:Y:S01]  /*01d0*/  IMAD R25, R0, 0x7, R3 ;  /* 0x0000000700197824 */ /* 0x000fe200078e0203 */
[----:B------:R-:W-:Y:S02]  /*01e0*/  MOV R10, RZ ;  /* 0x000000ff000a7202 */ /* 0x000fe40000000f00 */
[----:B------:R-:W-:-:S02]  /*01f0*/  MOV R8, R4 ;  /* 0x0000000400087202 */ /* 0x000fc40000000f00 */
[----:B------:R-:W-:Y:S02]  /*0200*/  MOV R29, R3 ;  /* 0x00000003001d7202 */ /* 0x000fe40000000f00 */
[----:B------:R-:W-:Y:S01]  /*0210*/  IADD3 R6, PT, PT, -R7, RZ, RZ ;  /* 0x000000ff07067210 */ /* 0x000fe20007ffe1ff */
[----:B-1----:R-:W-:-:S04]  /*0220*/  UIADD3 UR4, UP0, UPT, UR4, 0x10, URZ ;  /* 0x0000001004047890 */ /* 0x002fc8000ff1e0ff */
[----:B------:R-:W-:-:S12]  /*0230*/  UIADD3.X UR5, UPT, UPT, URZ, UR5, URZ, UP0, !UPT ;  /* 0x00000005ff057290 */ /* 0x000fd800087fe4ff */
.L_x_22:
[----:B------:R-:W1:Y:S01]  /*0240*/  LDC.64 R18, c[0x0][0x388] ;  /* 0x0000e200ff127b82 */ /* 0x000e620000000a00 */
[----:B------:R-:W-:Y:S02]  /*0250*/  MOV R20, UR4 ;  /* 0x0000000400147c02 */ /* 0x000fe40008000f00 */
[----:B------:R-:W-:-:S03]  /*0260*/  MOV R21, UR5 ;  /* 0x0000000500157c02 */ /* 0x000fc60008000f00 */
[----:B------:R-:W-:-:S05]  /*0270*/  IMAD.WIDE R20, R8, 0x4, R20 ;  /* 0x0000000408147825 */ /* 0x000fca00078e0214 */
[----:B0-----:R-:W2:Y:S04]  /*0280*/  LDG.E R12, desc[UR6][R20.64+-0x10] ;  /* 0xfffff006140c7981 */ /* 0x001ea8000c1e1900 */
[----:B------:R-:W3:Y:S04]  /*0290*/  LDG.E R14, desc[UR6][R20.64+-0xc] ;  /* 0xfffff406140e7981 */ /* 0x000ee8000c1e1900 */
[----:B------:R-:W4:Y:S01]  /*02a0*/  LDG.E R28, desc[UR6][R20.64+-0x8] ;  /* 0xfffff806141c7981 */ /* 0x000f22000c1e1900 */
[----:B-1----:R-:W-:-:S03]  /*02b0*/  IMAD.WIDE.U32 R22, R29, 0x4, R18 ;  /* 0x000000041d167825 */ /* 0x002fc600078e0012 */
[----:B------:R-:W5:Y:S04]  /*02c0*/  LDG.E R16, desc[UR6][R20.64+-0x4] ;  /* 0xfffffc0614107981 */ /* 0x000f68000c1e1900 */
[----:B------:R-:W2:Y:S01]  /*02d0*/  LDG.E R23, desc[UR6][R22.64] ;  /* 0x0000000616177981 */ /* 0x000ea2000c1e1900 */
[----:B------:R-:W-:-:S04]  /*02e0*/  IMAD.WIDE.U32 R26, R9, 0x4, R18 ;  /* 0x00000004091a7825 */ /* 0x000fc800078e0012 */
[----:B--2---:R-:W-:Y:S01]  /*02f0*/  FFMA R10, R12, R23, R10 ;  /* 0x000000170c0a7223 */ /* 0x004fe2000000000a */
[--C-:B------:R-:W-:Y:S01]  /*0300*/  IMAD.WIDE.U32 R22, R5, 0x4, R18.reuse ;  /* 0x0000000405167825 */ /* 0x100fe200078e0012 */
[----:B------:R0:W3:Y:S05]  /*0310*/  LDG.E R12, desc[UR6][R26.64] ;  /* 0x000000061a0c7981 */ /* 0x0000ea000c1e1900 */
[----:B------:R-:W4:Y:S01]  /*0320*/  LDG.E R23, desc[UR6][R22.64] ;  /* 0x0000000616177981 */ /* 0x000f22000c1e1900 */
[----:B0-----:R-:W-:-:S05]  /*0330*/  IMAD.WIDE.U32 R26, R11, 0x4, R18 ;  /* 0x000000040b1a7825 */ /* 0x001fca00078e0012 */
[----:B------:R0:W5:Y:S02]  /*0340*/  LDG.E R24, desc[UR6][R26.64] ;  /* 0x000000061a187981 */ /* 0x000164000c1e1900 */
[----:B0-----:R-:W-:-:S04]  /*0350*/  IMAD.WIDE.U32 R26, R13, 0x4, R18 ;  /* 0x000000040d1a7825 */ /* 0x001fc800078e0012 */
[----:B---3--:R-:W-:Y:S02]  /*0360*/  FFMA R10, R14, R12, R10 ;  /* 0x0000000c0e0a7223 */ /* 0x008fe4000000000a */
[----:B------:R-:W2:Y:S02]  /*0370*/  LDG.E R14, desc[UR6][R20.64+0x4] ;  /* 0x00000406140e7981 */ /* 0x000ea4000c1e1900 */
[----:B----4-:R-:W-:Y:S01]  /*0380*/  FFMA R10, R28, R23, R10 ;  /* 0x000000171c0a7223 */ /* 0x010fe2000000000a */
[----:B------:R-:W-:Y:S01]  /*0390*/  IMAD.WIDE.U32 R22, R15, 0x4, R18 ;  /* 0x000000040f167825 */ /* 0x000fe200078e0012 */
[----:B------:R-:W3:Y:S04]  /*03a0*/  LDG.E R12, desc[UR6][R20.64+0x8] ;  /* 0x00000806140c7981 */ /* 0x000ee8000c1e1900 */
[----:B------:R-:W4:Y:S01]  /*03b0*/  LDG.E R28, desc[UR6][R20.64+0xc] ;  /* 0x00000c06141c7981 */ /* 0x000f22000c1e1900 */
[----:B-----5:R-:W-:-:S03]  /*03c0*/  FFMA R10, R16, R24, R10 ;  /* 0x00000018100a7223 */ /* 0x020fc6000000000a */
[----:B------:R-:W2:Y:S04]  /*03d0*/  LDG.E R23, desc[UR6][R22.64] ;  /* 0x0000000616177981 */ /* 0x000ea8000c1e1900 */
[----:B------:R0:W5:Y:S04]  /*03e0*/  LDG.E R24, desc[UR6][R26.64] ;  /* 0x000000061a187981 */ /* 0x000168000c1e1900 */
[----:B------:R-:W5:Y:S01]  /*03f0*/  LDG.E R16, desc[UR6][R20.64] ;  /* 0x0000000614107981 */ /* 0x000f62000c1e1900 */
[----:B0-----:R-:W-:-:S04]  /*0400*/  IMAD.WIDE.U32 R26, R17, 0x4, R18 ;  /* 0x00000004111a7825 */ /* 0x001fc800078e0012 */
[----:B------:R-:W-:Y:S02]  /*0410*/  IMAD.WIDE.U32 R18, R25, 0x4, R18 ;  /* 0x0000000419127825 */ /* 0x000fe400078e0012 */
[----:B------:R-:W3:Y:S04]  /*0420*/  LDG.E R27, desc[UR6][R26.64] ;  /* 0x000000061a1b7981 */ /* 0x000ee8000c1e1900 */
[----:B------:R-:W4:Y:S01]  /*0430*/  LDG.E R19, desc[UR6][R18.64] ;  /* 0x0000000612137981 */ /* 0x000f22000c1e1900 */
[----:B------:R-:W-:-:S04]  /*0440*/  IADD3 R6, PT, PT, R6, 0x8, RZ ;  /* 0x0000000806067810 */ /* 0x000fc80007ffe0ff */
[----:B------:R-:W-:Y:S02]  /*0450*/  ISETP.NE.AND P1, PT, R6, RZ, PT ;  /* 0x000000ff0600720c */ /* 0x000fe40003f25270 */
[C---:B------:R-:W-:Y:S02]  /*0460*/  LEA R9, R0.reuse, R9, 0x3 ;  /* 0x0000000900097211 */ /* 0x040fe400078e18ff */
[C---:B------:R-:W-:Y:S02]  /*0470*/  LEA R5, R0.reuse, R5, 0x3 ;  /* 0x0000000500057211 */ /* 0x040fe400078e18ff */
[C---:B------:R-:W-:Y:S02]  /*0480*/  LEA R11, R0.reuse, R11, 0x3 ;  /* 0x0000000b000b7211 */ /* 0x040fe400078e18ff */
[C---:B------:R-:W-:Y:S02]  /*0490*/  LEA R13, R0.reuse, R13, 0x3 ;  /* 0x0000000d000d7211 */ /* 0x040fe400078e18ff */
[----:B------:R-:W-:-:S02]  /*04a0*/  LEA R15, R0, R15, 0x3 ;  /* 0x0000000f000f7211 */ /* 0x000fc400078e18ff */
[C---:B------:R-:W-:Y:S02]  /*04b0*/  LEA R17, R0.reuse, R17, 0x3 ;  /* 0x0000001100117211 */ /* 0x040fe400078e18ff */
[C---:B------:R-:W-:Y:S02]  /*04c0*/  LEA R25, R0.reuse, R25, 0x3 ;  /* 0x0000001900197211 */ /* 0x040fe400078e18ff */
[----:B------:R-:W-:Y:S02]  /*04d0*/  LEA R29, R0, R29, 0x3 ;  /* 0x0000001d001d7211 */ /* 0x000fe400078e18ff */
[----:B------:R-:W-:Y:S01]  /*04e0*/  IADD3 R8, PT, PT, R8, 0x8, RZ ;  /* 0x0000000808087810 */ /* 0x000fe20007ffe0ff */
[----:B-----5:R-:W-:-:S04]  /*04f0*/  FFMA R10, R16, R24, R10 ;  /* 0x00000018100a7223 */ /* 0x020fc8000000000a */
[----:B--2---:R-:W-:-:S04]  /*0500*/  FFMA R10, R14, R23, R10 ;  /* 0x000000170e0a7223 */ /* 0x004fc8000000000a */
[----:B---3--:R-:W-:-:S04]  /*0510*/  FFMA R10, R12, R27, R10 ;  /* 0x0000001b0c0a7223 */ /* 0x008fc8000000000a */
[----:B----4-:R-:W-:Y:S01]  /*0520*/  FFMA R10, R28, R19, R10 ;  /* 0x000000131c0a7223 */ /* 0x010fe2000000000a */
[----:B------:R-:W-:Y:S06]  /*0530*/  @P1 BRA `(.L_x_22) ;  /* 0xfffffffc00401947 */ /* 0x000fec000383ffff */
.L_x_21:
[----:B------:R-:W-:Y:S05]  /*0540*/  @!P0 BRA `(.L_x_23) ;  /* 0x0000000000e48947 */ /* 0x000fea0003800000 */
[----:B------:R-:W-:Y:S02]  /*0550*/  ISETP.GE.U32.AND P0, PT, R2, 0x4, PT ;  /* 0x000000040200780c */ /* 0x000fe40003f06070 */
[----:B------:R-:W-:-:S04]  /*0560*/  LOP3.LUT R6, R0, 0x3, RZ, 0xc0, !PT ;  /* 0x0000000300067812 */ /* 0x000fc800078ec0ff */
[----:B------:R-:W-:-:S07]  /*0570*/  ISETP.NE.AND P1, PT, R6, RZ, PT ;  /* 0x000000ff0600720c */ /* 0x000fce0003f25270 */
[----:B------:R-:W-:Y:S06]  /*0580*/  @!P0 BRA `(.L_x_24) ;  /* 0x0000000000648947 */ /* 0x000fec0003800000 */
[----:B------:R-:W1:Y:S01]  /*0590*/  LDC.64 R8, c[0x0][0x388] ;  /* 0x0000e200ff087b82 */ /* 0x000e620000000a00 */
[----:B------:R-:W-:Y:S01]  /*05a0*/  IMAD R19, R7, R0, R3 ;  /* 0x0000000007137224 */ /* 0x000fe200078e0203 */
[----:B------:R-:W-:-:S04]  /*05b0*/  IADD3 R5, PT, PT, R4, R7, RZ ;  /* 0x0000000704057210 */ /* 0x000fc80007ffe0ff */
[-C--:B------:R-:W-:Y:S02]  /*05c0*/  IADD3 R17, PT, PT, R19, R0.reuse, RZ ;  /* 0x0000000013117210 */ /* 0x080fe40007ffe0ff */
[----:B------:R-:W2:Y:S02]  /*05d0*/  LDC.64 R12, c[0x0][0x380] ;  /* 0x0000e000ff0c7b82 */ /* 0x000ea40000000a00 */
[----:B------:R-:W-:Y:S01]  /*05e0*/  IADD3 R11, PT, PT, R17, R0, RZ ;  /* 0x00000000110b7210 */ /* 0x000fe20007ffe0ff */
[----:B-1----:R-:W-:-:S04]  /*05f0*/  IMAD.WIDE.U32 R18, R19, 0x4, R8 ;  /* 0x0000000413127825 */ /* 0x002fc800078e0008 */
[----:B------:R-:W-:Y:S02]  /*0600*/  IMAD.WIDE.U32 R16, R17, 0x4, R8 ;  /* 0x0000000411107825 */ /* 0x000fe400078e0008 */
[----:B0-----:R-:W3:Y:S02]  /*0610*/  LDG.E R18, desc[UR6][R18.64] ;  /* 0x0000000612127981 */ /* 0x001ee4000c1e1900 */
[----:B--2---:R-:W-:Y:S02]  /*0620*/  IMAD.WIDE R12, R5, 0x4, R12 ;  /* 0x00000004050c7825 */ /* 0x004fe400078e020c */
[----:B------:R-:W2:Y:S02]  /*0630*/  LDG.E R16, desc[UR6][R16.64] ;  /* 0x0000000610107981 */ /* 0x000ea4000c1e1900 */
[C-C-:B------:R-:W-:Y:S01]  /*0640*/  IMAD.WIDE.U32 R14, R11.reuse, 0x4, R8.reuse ;  /* 0x000000040b0e7825 */ /* 0x140fe200078e0008 */
[----:B------:R-:W-:Y:S01]  /*0650*/  IADD3 R11, PT, PT, R11, R0, RZ ;  /* 0x000000000b0b7210 */ /* 0x000fe20007ffe0ff */
[----:B------:R-:W3:Y:S04]  /*0660*/  LDG.E R5, desc[UR6][R12.64] ;  /* 0x000000060c057981 */ /* 0x000ee8000c1e1900 */
[----:B------:R-:W2:Y:S01]  /*0670*/  LDG.E R2, desc[UR6][R12.64+0x4] ;  /* 0x000004060c027981 */ /* 0x000ea2000c1e1900 */
[----:B------:R-:W-:-:S03]  /*0680*/  IMAD.WIDE.U32 R8, R11, 0x4, R8 ;  /* 0x000000040b087825 */ /* 0x000fc600078e0008 */
[----:B------:R-:W4:Y:S04]  /*0690*/  LDG.E R14, desc[UR6][R14.64] ;  /* 0x000000060e0e7981 */ /* 0x000f28000c1e1900 */
[----:B------:R-:W4:Y:S04]  /*06a0*/  LDG.E R11, desc[UR6][R12.64+0x8] ;  /* 0x000008060c0b7981 */ /* 0x000f28000c1e1900 */
[----:B------:R-:W5:Y:S04]  /*06b0*/  LDG.E R21, desc[UR6][R12.64+0xc] ;  /* 0x00000c060c157981 */ /* 0x000f68000c1e1900 */
[----:B------:R-:W5:Y:S01]  /*06c0*/  LDG.E R8, desc[UR6][R8.64] ;  /* 0x0000000608087981 */ /* 0x000f62000c1e1900 */
[----:B------:R-:W-:Y:S01]  /*06d0*/  IADD3 R7, PT, PT, R7, 0x4, RZ ;  /* 0x0000000407077810 */ /* 0x000fe20007ffe0ff */
[----:B---3--:R-:W-:-:S04]  /*06e0*/  FFMA R5, R5, R18, R10 ;  /* 0x0000001205057223 */ /* 0x008fc8000000000a */
[----:B--2---:R-:W-:-:S04]  /*06f0*/  FFMA R2, R2, R16, R5 ;  /* 0x0000001002027223 */ /* 0x004fc80000000005 */
[----:B----4-:R-:W-:-:S04]  /*0700*/  FFMA R2, R11, R14, R2 ;  /* 0x0000000e0b027223 */ /* 0x010fc80000000002 */
[----:B-----5:R-:W-:-:S07]  /*0710*/  FFMA R10, R21, R8, R2 ;  /* 0x00000008150a7223 */ /* 0x020fce0000000002 */
.L_x_24:
[----:B------:R-:W-:Y:S05]  /*0720*/  @!P1 BRA `(.L_x_23) ;  /* 0x00000000006c9947 */ /* 0x000fea0003800000 */
[----:B------:R-:W1:Y:S01]  /*0730*/  LDC.64 R18, c[0x0][0x388] ;  /* 0x0000e200ff127b82 */ /* 0x000e620000000a00 */
[----:B------:R-:W-:Y:S02]  /*0740*/  ISETP.NE.AND P0, PT, R6, 0x1, PT ;  /* 0x000000010600780c */ /* 0x000fe40003f05270 */
[----:B------:R-:W-:-:S04]  /*0750*/  LOP3.LUT R2, R0, 0x1, RZ, 0xc0, !PT ;  /* 0x0000000100027812 */ /* 0x000fc800078ec0ff */
[----:B------:R-:W-:Y:S01]  /*0760*/  ISETP.NE.U32.AND P1, PT, R2, 0x1, PT ;  /* 0x000000010200780c */ /* 0x000fe20003f25070 */
[----:B------:R-:W2:Y:S06]  /*0770*/  LDC.64 R8, c[0x0][0x380] ;  /* 0x0000e000ff087b82 */ /* 0x000eac0000000a00 */
[C---:B------:R-:W-:Y:S01]  /*0780*/  @P0 IMAD R17, R7.reuse, R0, R3 ;  /* 0x0000000007110224 */ /* 0x040fe200078e0203 */
[----:B------:R-:W-:Y:S01]  /*0790*/  @P0 IADD3 R5, PT, PT, R4, R7, RZ ;  /* 0x0000000704050210 */ /* 0x000fe20007ffe0ff */
[----:B------:R-:W3:Y:S01]  /*07a0*/  LDC.64 R14, c[0x0][0x380] ;  /* 0x0000e000ff0e7b82 */ /* 0x000ee20000000a00 */
[----:B------:R-:W-:-:S02]  /*07b0*/  @P0 IADD3 R7, PT, PT, R7, 0x2, RZ ;  /* 0x0000000207070810 */ /* 0x000fc40007ffe0ff */
[----:B------:R-:W-:-:S05]  /*07c0*/  @P0 IADD3 R11, PT, PT, R17, R0, RZ ;  /* 0x00000000110b0210 */ /* 0x000fca0007ffe0ff */
[----:B------:R-:W4:Y:S01]  /*07d0*/  LDC.64 R12, c[0x0][0x388] ;  /* 0x0000e200ff0c7b82 */ /* 0x000f220000000a00 */
[----:B-1----:R-:W-:-:S04]  /*07e0*/  @P0 IMAD.WIDE.U32 R16, R17, 0x4, R18 ;  /* 0x0000000411100825 */ /* 0x002fc800078e0012 */
[----:B------:R-:W-:Y:S02]  /*07f0*/  @P0 IMAD.WIDE.U32 R18, R11, 0x4, R18 ;  /* 0x000000040b120825 */ /* 0x000fe400078e0012 */
[----:B0-----:R-:W5:Y:S02]  /*0800*/  @P0 LDG.E R16, desc[UR6][R16.64] ;  /* 0x0000000610100981 */ /* 0x001f64000c1e1900 */
[----:B--2---:R-:W-:Y:S01]  /*0810*/  @P0 IMAD.WIDE R8, R5, 0x4, R8 ;  /* 0x0000000405080825 */ /* 0x004fe200078e0208 */
[----:B------:R-:W-:Y:S01]  /*0820*/  @!P1 IADD3 R5, PT, PT, R4, R7, RZ ;  /* 0x0000000704059210 */ /* 0x000fe20007ffe0ff */
[----:B------:R-:W2:Y:S02]  /*0830*/  @P0 LDG.E R18, desc[UR6][R18.64] ;  /* 0x0000000612120981 */ /* 0x000ea4000c1e1900 */
[----:B------:R-:W-:Y:S02]  /*0840*/  @!P1 IMAD R7, R7, R0, R3 ;  /* 0x0000000007079224 */ /* 0x000fe400078e0203 */
[----:B------:R-:W5:Y:S01]  /*0850*/  @P0 LDG.E R11, desc[UR6][R8.64] ;  /* 0x00000006080b0981 */ /* 0x000f62000c1e1900 */
[----:B---3--:R-:W-:-:S03]  /*0860*/  @!P1 IMAD.WIDE R14, R5, 0x4, R14 ;  /* 0x00000004050e9825 */ /* 0x008fc600078e020e */
[----:B------:R-:W2:Y:S04]  /*0870*/  @P0 LDG.E R0, desc[UR6][R8.64+0x4] ;  /* 0x0000040608000981 */ /* 0x000ea8000c1e1900 */
[----:B------:R-:W3:Y:S01]  /*0880*/  @!P1 LDG.E R15, desc[UR6][R14.64] ;  /* 0x000000060e0f9981 */ /* 0x000ee2000c1e1900 */
[----:B----4-:R-:W-:-:S06]  /*0890*/  @!P1 IMAD.WIDE.U32 R12, R7, 0x4, R12 ;  /* 0x00000004070c9825 */ /* 0x010fcc00078e000c */
[----:B------:R-:W3:Y:S01]  /*08a0*/  @!P1 LDG.E R12, desc[UR6][R12.64] ;  /* 0x000000060c0c9981 */ /* 0x000ee2000c1e1900 */
[----:B-----5:R-:W-:-:S04]  /*08b0*/  @P0 FFMA R11, R11, R16, R10 ;  /* 0x000000100b0b0223 */ /* 0x020fc8000000000a */
[----:B--2---:R-:W-:-:S04]  /*08c0*/  @P0 FFMA R10, R0, R18, R11 ;  /* 0x00000012000a0223 */ /* 0x004fc8000000000b */
[----:B---3--:R-:W-:-:S07]  /*08d0*/  @!P1 FFMA R10, R15, R12, R10 ;  /* 0x0000000c0f0a9223 */ /* 0x008fce000000000a */
.L_x_23:
[----:B------:R-:W1:Y:S01]  /*08e0*/  LDC.64 R6, c[0x0][0x390] ;  /* 0x0000e400ff067b82 */ /* 0x000e620000000a00 */
[----:B------:R-:W-:-:S05]  /*08f0*/  IADD3 R3, PT, PT, R3, R4, RZ ;  /* 0x0000000403037210 */ /* 0x000fca0007ffe0ff */
[----:B-1----:R-:W-:-:S05]  /*0900*/  IMAD.WIDE R2, R3, 0x4, R6 ;  /* 0x0000000403027825 */ /* 0x002fca00078e0206 */
[----:B0-----:R-:W-:Y:S01]  /*0910*/  STG.E desc[UR6][R2.64], R10 ;  /* 0x0000000a02007986 */ /* 0x001fe2000c101906 */
[----:B------:R-:W-:Y:S05]  /*0920*/  EXIT ;  /* 0x000000000000794d */ /* 0x000fea0003800000 */
.L_x_25:
        /* <DEDUP_REMOVED lines=13> */
.L_x_29:


//--------------------- .nv.shared._Z25multiplyMatrices4CoalescePfS_S_i --------------------------
	.section	.nv.shared._Z25multiplyMatrices4CoalescePfS_S_i,"aw",@nobits
	.sectionflags	@""
	.align	4
.nv.shared._Z25multiplyMatrices4CoalescePfS_S_i:
	.zero		9472


//--------------------- .nv.shared.reserved.0     --------------------------
	.section	.nv.shared.reserved.0,"aw",@nobits
	.weak		__nv_reservedSMEM_offset_0_alias
	.size		__nv_reservedSMEM_offset_0_alias, 0, 64
	.other		__nv_reservedSMEM_offset_0_alias,@"STO_CUDA_RESERVED_SHARED STV_DEFAULT"
__nv_reservedSMEM_offset_0_alias:
	.zero		0
	.zero		64


//--------------------- .nv.shared._Z20multiplyMatrices3PadPfS_S_i --------------------------
	.section	.nv.shared._Z20multiplyMatrices3PadPfS_S_i,"aw",@nobits
	.sectionflags	@""
	.align	4
.nv.shared._Z20multiplyMatrices3PadPfS_S_i:
	.zero		9472


//--------------------- .nv.shared._Z23multiplyMatrices2SharedPfS_S_i --------------------------
	.section	.nv.shared._Z23multiplyMatrices2SharedPfS_S_i,"aw",@nobits
	.sectionflags	@""
	.align	4
.nv.shared._Z23multiplyMatrices2SharedPfS_S_i:
	.zero		9216


//--------------------- .nv.constant0._Z25multiplyMatrices4CoalescePfS_S_i --------------------------
	.section	.nv.constant0._Z25multiplyMatrices4CoalescePfS_S_i,"a",@progbits
	.sectionflags	@""
	.align	4
.nv.constant0._Z25multiplyMatrices4CoalescePfS_S_i:
	.zero		924


//--------------------- .nv.constant0._Z20multiplyMatrices3PadPfS_S_i --------------------------
	.section	.nv.constant0._Z20multiplyMatrices3PadPfS_S_i,"a",@progbits
	.sectionflags	@""
	.align	4
.nv.constant0._Z20multiplyMatrices3PadPfS_S_i:
	.zero		924


//--------------------- .nv.constant0._Z23multiplyMatrices2SharedPfS_S_i --------------------------
	.section	.nv.constant0._Z23multiplyMatrices2SharedPfS_S_i,"a",@progbits
	.sectionflags	@""
	.align	4
.nv.constant0._Z23multiplyMatrices2SharedPfS_S_i:
	.zero		924


//--------------------- .nv.constant0._Z22multiplyMatrices1NaivePfS_S_i --------------------------
	.section	.nv.constant0._Z22multiplyMatrices1NaivePfS_S_i,"a",@progbits
	.sectionflags	@""
	.align	4
.nv.constant0._Z22multiplyMatrices1NaivePfS_S_i:
	.zero		924


//--------------------- SYMBOLS --------------------------

	.type		.nv.reservedSmem.offset0,@object
	.size		.nv.reservedSmem.offset0,0x4
	.type		.nv.reservedSmem.cap,@object
	.size		.nv.reservedSmem.cap,0x4
